	.target	sm_90a

	.elftype	@"ET_EXEC"


//--------------------- .note.nv.tkinfo           --------------------------
	.section	.note.nv.tkinfo,"",@"SHT_NOTE"
	.sectionflags	@"SHF_NOTE_NV_TKINFO"
	.tkinfo
        /*0018*/ 	.word	0x00000002
        /*0030*/ 	.string	""
        /*0030*/ 	.string	"ptxas"
        /*0030*/ 	.string	"Cuda compilation tools, release 13.0, V13.0.88"
        /*0030*/ 	.string	"Build cuda_13.0.r13.0/compiler.36424714_0"
        /*0030*/ 	.string	"-arch sm_90a -m 64 "



//--------------------- .note.nv.cuinfo           --------------------------
	.section	.note.nv.cuinfo,"",@"SHT_NOTE"
	.sectionflags	@"SHF_NOTE_NV_CUINFO"
        /*0018*/ 	.short	0x0002
        /*001a*/ 	.short	0x005a
        /*001c*/ 	.short	0x0082
	.zero		2


//--------------------- .nv.info                  --------------------------
	.section	.nv.info,"",@"SHT_CUDA_INFO"
	.align	4


	//----- nvinfo : EIATTR_REGCOUNT
	.align		4
        /*0000*/ 	.byte	0x04, 0x2f
        /*0002*/ 	.short	(.L_12 - .L_11)
	.align		4
.L_11:
        /*0004*/ 	.word	index@(_ZN7cutlass13device_kernelINS_4gemm6kernel13GemmUniversalIN4cute5tupleIJiiiiEEENS1_10collective13CollectiveMmaINS1_37MainloopSm90TmaGmmaWarpSpecializedFP8ILi3ENS5_IJNS4_1CILi1EEESB_SB_EEENS1_32KernelTmaWarpSpecializedPingpongEEENS5_IJNSA_ILi64EEENSA_ILi256EEESF_EEENS_12float_e4m3_tENS5_IJlSB_lEEESI_SJ_NS4_8TiledMMAINS4_8MMA_AtomIJNS4_4SM904GMMA31MMA_64x256x32_F32E4M3E4M3_SS_TNILNSN_7ScaleInE1ELSP_1EEEEEENS4_6LayoutISC_NS5_IJNSA_ILi0EEEST_ST_EEEEENS5_IJNS4_10UnderscoreESW_SW_EEEEENS4_13SM90_TMA_LOADENS4_14ComposedLayoutINS4_7SwizzleILi2ELi4ELi3EEENS4_18smem_ptr_flag_bitsILi8EEENSS_INS5_IJNSA_ILi8EEESF_EEENS5_IJSF_SB_EEEEEEEvNS4_8identityESZ_S19_vS1A_EENS_8epilogue10collective6detail29Sm90TmaWarpSpecializedAdapterINS1D_15DefaultEpilogueISI_SJ_SJ_NS1C_6thread17LinearCombinationISI_Li1EffLNS1H_9ScaleType4KindE0ELNS_15FloatRoundStyleE2ESI_EENS1_15EpilogueDefaultEEEEEvvEEEEvNT_6ParamsE)
        /*0008*/ 	.word	0x000000a8


	//----- nvinfo : EIATTR_FRAME_SIZE
	.align		4
.L_12:
        /*000c*/ 	.byte	0x04, 0x11
        /*000e*/ 	.short	(.L_14 - .L_13)
	.align		4
.L_13:
        /*0010*/ 	.word	index@(_ZN7cutlass13device_kernelINS_4gemm6kernel13GemmUniversalIN4cute5tupleIJiiiiEEENS1_10collective13CollectiveMmaINS1_37MainloopSm90TmaGmmaWarpSpecializedFP8ILi3ENS5_IJNS4_1CILi1EEESB_SB_EEENS1_32KernelTmaWarpSpecializedPingpongEEENS5_IJNSA_ILi64EEENSA_ILi256EEESF_EEENS_12float_e4m3_tENS5_IJlSB_lEEESI_SJ_NS4_8TiledMMAINS4_8MMA_AtomIJNS4_4SM904GMMA31MMA_64x256x32_F32E4M3E4M3_SS_TNILNSN_7ScaleInE1ELSP_1EEEEEENS4_6LayoutISC_NS5_IJNSA_ILi0EEEST_ST_EEEEENS5_IJNS4_10UnderscoreESW_SW_EEEEENS4_13SM90_TMA_LOADENS4_14ComposedLayoutINS4_7SwizzleILi2ELi4ELi3EEENS4_18smem_ptr_flag_bitsILi8EEENSS_INS5_IJNSA_ILi8EEESF_EEENS5_IJSF_SB_EEEEEEEvNS4_8identityESZ_S19_vS1A_EENS_8epilogue10collective6detail29Sm90TmaWarpSpecializedAdapterINS1D_15DefaultEpilogueISI_SJ_SJ_NS1C_6thread17LinearCombinationISI_Li1EffLNS1H_9ScaleType4KindE0ELNS_15FloatRoundStyleE2ESI_EENS1_15EpilogueDefaultEEEEEvvEEEEvNT_6ParamsE)
        /*0014*/ 	.word	0x00000110


	//----- nvinfo : EIATTR_MIN_STACK_SIZE
	.align		4
.L_14:
        /*0018*/ 	.byte	0x04, 0x12
        /*001a*/ 	.short	(.L_16 - .L_15)
	.align		4
.L_15:
        /*001c*/ 	.word	index@(_ZN7cutlass13device_kernelINS_4gemm6kernel13GemmUniversalIN4cute5tupleIJiiiiEEENS1_10collective13CollectiveMmaINS1_37MainloopSm90TmaGmmaWarpSpecializedFP8ILi3ENS5_IJNS4_1CILi1EEESB_SB_EEENS1_32KernelTmaWarpSpecializedPingpongEEENS5_IJNSA_ILi64EEENSA_ILi256EEESF_EEENS_12float_e4m3_tENS5_IJlSB_lEEESI_SJ_NS4_8TiledMMAINS4_8MMA_AtomIJNS4_4SM904GMMA31MMA_64x256x32_F32E4M3E4M3_SS_TNILNSN_7ScaleInE1ELSP_1EEEEEENS4_6LayoutISC_NS5_IJNSA_ILi0EEEST_ST_EEEEENS5_IJNS4_10UnderscoreESW_SW_EEEEENS4_13SM90_TMA_LOADENS4_14ComposedLayoutINS4_7SwizzleILi2ELi4ELi3EEENS4_18smem_ptr_flag_bitsILi8EEENSS_INS5_IJNSA_ILi8EEESF_EEENS5_IJSF_SB_EEEEEEEvNS4_8identityESZ_S19_vS1A_EENS_8epilogue10collective6detail29Sm90TmaWarpSpecializedAdapterINS1D_15DefaultEpilogueISI_SJ_SJ_NS1C_6thread17LinearCombinationISI_Li1EffLNS1H_9ScaleType4KindE0ELNS_15FloatRoundStyleE2ESI_EENS1_15EpilogueDefaultEEEEEvvEEEEvNT_6ParamsE)
        /*0020*/ 	.word	0x00000110
.L_16:


//--------------------- .nv.compat                --------------------------
	.section	.nv.compat,"",@"SHT_CUDA_COMPAT_INFO"
	.align	4
        /*0000*/ 	.byte	0x02, 0x09, 0x01, 0x00, 0x02, 0x02, 0x04, 0x00, 0x02, 0x05, 0x05, 0x00, 0x03, 0x07, 0x01, 0x01
        /*0010*/ 	.byte	0x02, 0x03, 0x01, 0x00, 0x02, 0x06, 0x01, 0x00, 0x04, 0x0b, 0x08, 0x00, 0x00, 0x00, 0x00, 0x00
        /*0020*/ 	.byte	0x00, 0x00, 0x00, 0x00


//--------------------- .nv.info._ZN7cutlass13device_kernelINS_4gemm6kernel13GemmUniversalIN4cute5tupleIJiiiiEEENS1_10collective13CollectiveMmaINS1_37MainloopSm90TmaGmmaWarpSpecializedFP8ILi3ENS5_IJNS4_1CILi1EEESB_SB_EEENS1_32KernelTmaWarpSpecializedPingpongEEENS5_IJNSA_ILi64EEENSA_ILi256EEESF_EEENS_12float_e4m3_tENS5_IJlSB_lEEESI_SJ_NS4_8TiledMMAINS4_8MMA_AtomIJNS4_4SM904GMMA31MMA_64x256x32_F32E4M3E4M3_SS_TNILNSN_7ScaleInE1ELSP_1EEEEEENS4_6LayoutISC_NS5_IJNSA_ILi0EEEST_ST_EEEEENS5_IJNS4_10UnderscoreESW_SW_EEEEENS4_13SM90_TMA_LOADENS4_14ComposedLayoutINS4_7SwizzleILi2ELi4ELi3EEENS4_18smem_ptr_flag_bitsILi8EEENSS_INS5_IJNSA_ILi8EEESF_EEENS5_IJSF_SB_EEEEEEEvNS4_8identityESZ_S19_vS1A_EENS_8epilogue10collective6detail29Sm90TmaWarpSpecializedAdapterINS1D_15DefaultEpilogueISI_SJ_SJ_NS1C_6thread17LinearCombinationISI_Li1EffLNS1H_9ScaleType4KindE0ELNS_15FloatRoundStyleE2ESI_EENS1_15EpilogueDefaultEEEEEvvEEEEvNT_6ParamsE --------------------------
	.section	.nv.info._ZN7cutlass13device_kernelINS_4gemm6kernel13GemmUniversalIN4cute5tupleIJiiiiEEENS1_10collective13CollectiveMmaINS1_37MainloopSm90TmaGmmaWarpSpecializedFP8ILi3ENS5_IJNS4_1CILi1EEESB_SB_EEENS1_32KernelTmaWarpSpecializedPingpongEEENS5_IJNSA_ILi64EEENSA_ILi256EEESF_EEENS_12float_e4m3_tENS5_IJlSB_lEEESI_SJ_NS4_8TiledMMAINS4_8MMA_AtomIJNS4_4SM904GMMA31MMA_64x256x32_F32E4M3E4M3_SS_TNILNSN_7ScaleInE1ELSP_1EEEEEENS4_6LayoutISC_NS5_IJNSA_ILi0EEEST_ST_EEEEENS5_IJNS4_10UnderscoreESW_SW_EEEEENS4_13SM90_TMA_LOADENS4_14ComposedLayoutINS4_7SwizzleILi2ELi4ELi3EEENS4_18smem_ptr_flag_bitsILi8EEENSS_INS5_IJNSA_ILi8EEESF_EEENS5_IJSF_SB_EEEEEEEvNS4_8identityESZ_S19_vS1A_EENS_8epilogue10collective6detail29Sm90TmaWarpSpecializedAdapterINS1D_15DefaultEpilogueISI_SJ_SJ_NS1C_6thread17LinearCombinationISI_Li1EffLNS1H_9ScaleType4KindE0ELNS_15FloatRoundStyleE2ESI_EENS1_15EpilogueDefaultEEEEEvvEEEEvNT_6ParamsE,"",@"SHT_CUDA_INFO"
	.sectionflags	@""
	.align	4


	//----- nvinfo : EIATTR_CUDA_API_VERSION
	.align		4
        /*0000*/ 	.byte	0x04, 0x37
        /*0002*/ 	.short	(.L_18 - .L_17)
.L_17:
        /*0004*/ 	.word	0x00000082


	//----- nvinfo : EIATTR_KPARAM_INFO
	.align		4
.L_18:
        /*0008*/ 	.byte	0x04, 0x17
        /*000a*/ 	.short	(.L_20 - .L_19)
.L_19:
        /*000c*/ 	.word	0x00000000
        /*0010*/ 	.short	0x0000
        /*0012*/ 	.short	0x0070
        /*0014*/ 	.byte	0x00, 0xf0, 0x01, 0x10


	//----- nvinfo : EIATTR_SPARSE_MMA_MASK
	.align		4
.L_20:
        /*0018*/ 	.byte	0x03, 0x50
        /*001a*/ 	.short	0x0000


	//----- nvinfo : EIATTR_MAXREG_COUNT
	.align		4
        /*001c*/ 	.byte	0x03, 0x1b
        /*001e*/ 	.short	0x00a8


	//----- nvinfo : EIATTR_NUM_BARRIERS
	.align		4
        /*0020*/ 	.byte	0x02, 0x4c
        /*0022*/ 	.byte	0x01
	.zero		1


	//----- nvinfo : EIATTR_ANNOTATIONS
	.align		4
        /*0024*/ 	.byte	0x04, 0x55
        /*0026*/ 	.short	(.L_22 - .L_21)


	//   ....[0]....
.L_21:
        /*0028*/ 	.word	0x00000001
        /*002c*/ 	.byte	0x30, 0x0b, 0x00, 0x00, 0x01, 0x00, 0x00, 0x00, 0x60, 0x0b, 0x00, 0x00, 0x01, 0x00, 0x00, 0x00
        /* <DEDUP_REMOVED lines=205> */
        /*0d0c*/ 	.byte	0x70, 0xfe, 0x00, 0x00


	//----- nvinfo : EIATTR_MERCURY_ISA_VERSION
	.align		4
.L_22:
        /*0d10*/ 	.byte	0x03, 0x5f
        /*0d12*/ 	.short	0x0101


	//----- nvinfo : EIATTR_INT_WARP_WIDE_INSTR_OFFSETS
	.align		4
        /*0d14*/ 	.byte	0x04, 0x31
        /*0d16*/ 	.short	(.L_24 - .L_23)


	//   ....[0]....
.L_23:
        /*0d18*/ 	.word	0x00000490


	//   ....[1]....
        /*0d1c*/ 	.word	0x000004a0


	//   ....[2]....
        /*0d20*/ 	.word	0x00000510


	//   ....[3]....
        /*0d24*/ 	.word	0x00000520


	//   ....[4]....
        /*0d28*/ 	.word	0x00000530


	//   ....[5]....
        /*0d2c*/ 	.word	0x00000550


	//   ....[6]....
        /*0d30*/ 	.word	0x000005b0


	//   ....[7]....
        /*0d34*/ 	.word	0x000005d0


	//----- nvinfo : EIATTR_COOP_GROUP_MASK_REGIDS
	.align		4
.L_24:
        /*0d38*/ 	.byte	0x04, 0x29
        /*0d3a*/ 	.short	(.L_26 - .L_25)


	//   ....[0]....
.L_25:
        /*0d3c*/ 	.word	0xffffffff


	//   ....[1]....
        /*0d40*/ 	.word	0xffffffff


	//   ....[2]....
        /*0d44*/ 	.word	0xffffffff


	//   ....[3]....
        /*0d48*/ 	.word	0xffffffff


	//   ....[4]....
        /*0d4c*/ 	.word	0xffffffff


	//   ....[5]....
        /*0d50*/ 	.word	0xffffffff


	//----- nvinfo : EIATTR_COOP_GROUP_INSTR_OFFSETS
	.align		4
.L_26:
        /*0d54*/ 	.byte	0x04, 0x28
        /*0d56*/ 	.short	(.L_28 - .L_27)


	//   ....[0]....
.L_27:
        /*0d58*/ 	.word	0x00000060


	//   ....[1]....
        /*0d5c*/ 	.word	0x00000090


	//   ....[2]....
        /*0d60*/ 	.word	0x00000190


	//   ....[3]....
        /*0d64*/ 	.word	0x00000380


	//   ....[4]....
        /*0d68*/ 	.word	0x000003c0


	//   ....[5]....
        /*0d6c*/ 	.word	0x00000400


	//----- nvinfo : EIATTR_REG_RECONFIG
	.align		4
.L_28:
        /*0d70*/ 	.byte	0x01, 0x54
	.zero		2


	//----- nvinfo : EIATTR_MBARRIER_INSTR_OFFSETS
	.align		4
        /*0d74*/ 	.byte	0x04, 0x39
        /*0d76*/ 	.short	(.L_30 - .L_29)


	//   ....[0]....
.L_29:
        /*0d78*/ 	.word	0x00000310
        /*0d7c*/ 	.word	0x000000ff
        /*0d80*/ 	.word	0x00000000
        /*0d84*/ 	.short	0x0100
        /*0d86*/ 	.byte	0x07
	.zero		1


	//   ....[1]....
        /*0d88*/ 	.word	0x00000320
        /*0d8c*/ 	.word	0x000000ff
        /*0d90*/ 	.word	0x00000018
        /*0d94*/ 	.short	0x0100
        /*0d96*/ 	.byte	0x07
	.zero		1


	//   ....[2]....
        /*0d98*/ 	.word	0x00000330
        /*0d9c*/ 	.word	0x000000ff
        /*0da0*/ 	.word	0x00000008
        /*0da4*/ 	.short	0x0100
        /*0da6*/ 	.byte	0x07
	.zero		1


	//   ....[3]....
        /*0da8*/ 	.word	0x00000340
        /*0dac*/ 	.word	0x000000ff
        /*0db0*/ 	.word	0x00000020
        /*0db4*/ 	.short	0x0100
        /*0db6*/ 	.byte	0x07
	.zero		1


	//   ....[4]....
        /*0db8*/ 	.word	0x00000350
        /*0dbc*/ 	.word	0x000000ff
        /*0dc0*/ 	.word	0x00000010
        /*0dc4*/ 	.short	0x0100
        /*0dc6*/ 	.byte	0x07
	.zero		1


	//   ....[5]....
        /*0dc8*/ 	.word	0x00000360
        /*0dcc*/ 	.word	0x000000ff
        /*0dd0*/ 	.word	0x00000028
        /*0dd4*/ 	.short	0x0100
        /*0dd6*/ 	.byte	0x07
	.zero		1


	//   ....[6]....
        /*0dd8*/ 	.word	0x000005f0
        /*0ddc*/ 	.word	0x000000ff
        /*0de0*/ 	.word	0x00000060
        /*0de4*/ 	.short	0x0100
        /*0de6*/ 	.byte	0x07
	.zero		1


	//   ....[7]....
        /*0de8*/ 	.word	0x00000600
        /*0dec*/ 	.word	0x000000ff
        /*0df0*/ 	.word	0x00000068
        /*0df4*/ 	.short	0x0100
        /*0df6*/ 	.byte	0x07
	.zero		1


	//   ....[8]....
        /*0df8*/ 	.word	0x00000640
        /*0dfc*/ 	.word	0x000000ff
        /*0e00*/ 	.word	0x00000040
        /*0e04*/ 	.short	0x0100
        /*0e06*/ 	.byte	0x0a
	.zero		1


	//   ....[9]....
        /*0e08*/ 	.word	0x00000660
        /*0e0c*/ 	.word	0x000000ff
        /*0e10*/ 	.word	0x00000048
        /*0e14*/ 	.short	0x0100
        /*0e16*/ 	.byte	0x0a
	.zero		1


	//   ....[10]....
        /*0e18*/ 	.word	0x00000670
        /*0e1c*/ 	.word	0x000000ff
        /*0e20*/ 	.word	0x00000050
        /*0e24*/ 	.short	0x0100
        /*0e26*/ 	.byte	0x0a
	.zero		1


	//   ....[11]....
        /*0e28*/ 	.word	0x00000680
        /*0e2c*/ 	.word	0x000000ff
        /*0e30*/ 	.word	0x00000058
        /*0e34*/ 	.short	0x0100
        /*0e36*/ 	.byte	0x0a
	.zero		1


	//   ....[12]....
        /*0e38*/ 	.word	0x00001560
        /*0e3c*/ 	.word	0x000000ff
        /*0e40*/ 	.word	0xfffffff8
        /*0e44*/ 	.short	0x010a
        /*0e46*/ 	.byte	0x11
	.zero		1


	//   ....[13]....
        /*0e48*/ 	.word	0x00001f30
        /*0e4c*/ 	.word	0x000000ff
        /*0e50*/ 	.word	0x00000000
        /*0e54*/ 	.short	0x010a
        /*0e56*/ 	.byte	0x06
	.zero		1


	//   ....[14]....
        /*0e58*/ 	.word	0x00001f70
        /*0e5c*/ 	.word	0x000000ff
        /*0e60*/ 	.word	0x00000000
        /*0e64*/ 	.short	0x010a
        /*0e66*/ 	.byte	0x06
	.zero		1


	//   ....[15]....
        /*0e68*/ 	.word	0x00003150
        /*0e6c*/ 	.word	0x000000ff
        /*0e70*/ 	.word	0x00000000
        /*0e74*/ 	.short	0x010a
        /*0e76*/ 	.byte	0x09
	.zero		1


	//   ....[16]....
        /*0e78*/ 	.word	0x00003190
        /*0e7c*/ 	.word	0x000000ff
        /*0e80*/ 	.word	0x00000000
        /*0e84*/ 	.short	0x010a
        /*0e86*/ 	.byte	0x09
	.zero		1


	//   ....[17]....
        /*0e88*/ 	.word	0x000041c0
        /*0e8c*/ 	.word	0x000000ff
        /*0e90*/ 	.word	0x00000000
        /*0e94*/ 	.short	0x0101
        /*0e96*/ 	.byte	0x08
	.zero		1


	//   ....[18]....
        /*0e98*/ 	.word	0x00005260
        /*0e9c*/ 	.word	0x000000e4
        /*0ea0*/ 	.word	0x00000000
        /*0ea4*/ 	.short	0x0101
        /*0ea6*/ 	.byte	0x1c
	.zero		1


	//   ....[19]....
        /*0ea8*/ 	.word	0x00005380
        /*0eac*/ 	.word	0x000000ff
        /*0eb0*/ 	.word	0x00000000
        /*0eb4*/ 	.short	0x0101
        /*0eb6*/ 	.byte	0x08
	.zero		1


	//   ....[20]....
        /*0eb8*/ 	.word	0x00005430
        /*0ebc*/ 	.word	0x000000ff
        /*0ec0*/ 	.word	0x00000008
        /*0ec4*/ 	.short	0x010a
        /*0ec6*/ 	.byte	0x11
	.zero		1


	//   ....[21]....
        /*0ec8*/ 	.word	0x0000e650
        /*0ecc*/ 	.word	0x00000003
        /*0ed0*/ 	.word	0x00000000
        /*0ed4*/ 	.short	0x0101
        /*0ed6*/ 	.byte	0x1c
	.zero		1


	//   ....[22]....
        /*0ed8*/ 	.word	0x0000f050
        /*0edc*/ 	.word	0x0000000b
        /*0ee0*/ 	.word	0x00000018
        /*0ee4*/ 	.short	0x010a
        /*0ee6*/ 	.byte	0x3f
	.zero		1


	//   ....[23]....
        /*0ee8*/ 	.word	0x0000f400
        /*0eec*/ 	.word	0x00000004
        /*0ef0*/ 	.word	0x00000068
        /*0ef4*/ 	.short	0x0101
        /*0ef6*/ 	.byte	0x3f
	.zero		1


	//   ....[24]....
        /*0ef8*/ 	.word	0x0000fbf0
        /*0efc*/ 	.word	0x00000007
        /*0f00*/ 	.word	0x00000000
        /*0f04*/ 	.short	0x010a
        /*0f06*/ 	.byte	0x3f
	.zero		1


	//   ....[25]....
        /*0f08*/ 	.word	0x0000fc70
        /*0f0c*/ 	.word	0x00000009
        /*0f10*/ 	.word	0x00000000
        /*0f14*/ 	.short	0x010a
        /*0f16*/ 	.byte	0x3f
	.zero		1


	//   ....[26]....
        /*0f18*/ 	.word	0x0000fd00
        /*0f1c*/ 	.word	0x00000003
        /*0f20*/ 	.word	0x00000000
        /*0f24*/ 	.short	0x010a
        /*0f26*/ 	.byte	0x3f
	.zero		1


	//   ....[27]....
        /*0f28*/ 	.word	0x0000fd70
        /*0f2c*/ 	.word	0x00000003
        /*0f30*/ 	.word	0xfffffff8
        /*0f34*/ 	.short	0x010a
        /*0f36*/ 	.byte	0x3f
	.zero		1


	//   ....[28]....
        /*0f38*/ 	.word	0x0000fdd0
        /*0f3c*/ 	.word	0x00000003
        /*0f40*/ 	.word	0x00000000
        /*0f44*/ 	.short	0x010a
        /*0f46*/ 	.byte	0x3f
	.zero		1


	//   ....[29]....
        /*0f48*/ 	.word	0x0000fe40
        /*0f4c*/ 	.word	0x00000000
        /*0f50*/ 	.word	0x00000000
        /*0f54*/ 	.short	0x010a
        /*0f56*/ 	.byte	0x3f
	.zero		1


	//   ....[30]....
        /*0f58*/ 	.word	0x0000feb0
        /*0f5c*/ 	.word	0x00000019
        /*0f60*/ 	.word	0x00000008
        /*0f64*/ 	.short	0x010a
        /*0f66*/ 	.byte	0x3f
	.zero		1


	//   ....[31]....
        /*0f68*/ 	.word	0x0000ff80
        /*0f6c*/ 	.word	0x0000000b
        /*0f70*/ 	.word	0x00000018
        /*0f74*/ 	.short	0x010a
        /*0f76*/ 	.byte	0x3f
	.zero		1


	//   ....[32]....
        /*0f78*/ 	.word	0x00010060
        /*0f7c*/ 	.word	0x00000007
        /*0f80*/ 	.word	0x00000000
        /*0f84*/ 	.short	0x010a
        /*0f86*/ 	.byte	0x3f
	.zero		1


	//   ....[33]....
        /*0f88*/ 	.word	0x000100b0
        /*0f8c*/ 	.word	0x00000009
        /*0f90*/ 	.word	0x00000000
        /*0f94*/ 	.short	0x010a
        /*0f96*/ 	.byte	0x3f
	.zero		1


	//----- nvinfo : EIATTR_NUM_MBARRIERS
	.align		4
.L_30:
        /*0f98*/ 	.byte	0x03, 0x38
        /*0f9a*/ 	.short	0x000c


	//----- nvinfo : EIATTR_EXIT_INSTR_OFFSETS
	.align		4
        /*0f9c*/ 	.byte	0x04, 0x1c
        /*0f9e*/ 	.short	(.L_32 - .L_31)


	//   ....[0]....
.L_31:
        /*0fa0*/ 	.word	0x00001290


	//   ....[1]....
        /*0fa4*/ 	.word	0x000012f0


	//   ....[2]....
        /*0fa8*/ 	.word	0x0000ed60


	//   ....[3]....
        /*0fac*/ 	.word	0x0000ed90


	//   ....[4]....
        /*0fb0*/ 	.word	0x0000fd50


	//----- nvinfo : EIATTR_MAX_THREADS
	.align		4
.L_32:
        /*0fb4*/ 	.byte	0x04, 0x05
        /*0fb6*/ 	.short	(.L_34 - .L_33)
.L_33:
        /*0fb8*/ 	.word	0x00000180
        /*0fbc*/ 	.word	0x00000001
        /*0fc0*/ 	.word	0x00000001


	//----- nvinfo : EIATTR_CRS_STACK_SIZE
	.align		4
.L_34:
        /*0fc4*/ 	.byte	0x04, 0x1e
        /*0fc6*/ 	.short	(.L_36 - .L_35)
.L_35:
        /*0fc8*/ 	.word	0x00000000


	//----- nvinfo : EIATTR_CBANK_PARAM_SIZE
	.align		4
.L_36:
        /*0fcc*/ 	.byte	0x03, 0x19
        /*0fce*/ 	.short	0x0470


	//----- nvinfo : EIATTR_PARAM_CBANK
	.align		4
        /*0fd0*/ 	.byte	0x04, 0x0a
        /*0fd2*/ 	.short	(.L_38 - .L_37)
	.align		4
.L_37:
        /*0fd4*/ 	.word	index@(.nv.constant0._ZN7cutlass13device_kernelINS_4gemm6kernel13GemmUniversalIN4cute5tupleIJiiiiEEENS1_10collective13CollectiveMmaINS1_37MainloopSm90TmaGmmaWarpSpecializedFP8ILi3ENS5_IJNS4_1CILi1EEESB_SB_EEENS1_32KernelTmaWarpSpecializedPingpongEEENS5_IJNSA_ILi64EEENSA_ILi256EEESF_EEENS_12float_e4m3_tENS5_IJlSB_lEEESI_SJ_NS4_8TiledMMAINS4_8MMA_AtomIJNS4_4SM904GMMA31MMA_64x256x32_F32E4M3E4M3_SS_TNILNSN_7ScaleInE1ELSP_1EEEEEENS4_6LayoutISC_NS5_IJNSA_ILi0EEEST_ST_EEEEENS5_IJNS4_10UnderscoreESW_SW_EEEEENS4_13SM90_TMA_LOADENS4_14ComposedLayoutINS4_7SwizzleILi2ELi4ELi3EEENS4_18smem_ptr_flag_bitsILi8EEENSS_INS5_IJNSA_ILi8EEESF_EEENS5_IJSF_SB_EEEEEEEvNS4_8identityESZ_S19_vS1A_EENS_8epilogue10collective6detail29Sm90TmaWarpSpecializedAdapterINS1D_15DefaultEpilogueISI_SJ_SJ_NS1C_6thread17LinearCombinationISI_Li1EffLNS1H_9ScaleType4KindE0ELNS_15FloatRoundStyleE2ESI_EENS1_15EpilogueDefaultEEEEEvvEEEEvNT_6ParamsE)
        /*0fd8*/ 	.short	0x0210
        /*0fda*/ 	.short	0x0470


	//----- nvinfo : EIATTR_SW_WAR
	.align		4
.L_38:
        /*0fdc*/ 	.byte	0x04, 0x36
        /*0fde*/ 	.short	(.L_40 - .L_39)
.L_39:
        /*0fe0*/ 	.word	0x00000008
.L_40:


//--------------------- .nv.callgraph             --------------------------
	.section	.nv.callgraph,"",@"SHT_CUDA_CALLGRAPH"
	.align	4
	.sectionentsize	8
	.align		4
        /*0000*/ 	.word	0x00000000
	.align		4
        /*0004*/ 	.word	0xffffffff
	.align		4
        /*0008*/ 	.word	0x00000000
	.align		4
        /*000c*/ 	.word	0xfffffffe
	.align		4
        /*0010*/ 	.word	0x00000000
	.align		4
        /*0014*/ 	.word	0xfffffffd
	.align		4
        /*0018*/ 	.word	0x00000000
	.align		4
        /*001c*/ 	.word	0xfffffffc


//--------------------- .nv.constant4             --------------------------
	.section	.nv.constant4,"a",@progbits
	.align	8
	.align		8
.nv.constant4:
        /*0000*/ 	.dword	_ZN39_INTERNAL_3a4e7652_4_k_cu_444d23da_29194cuda3std3__45__cpo5beginE
	.align		8
        /*0008*/ 	.dword	_ZN39_INTERNAL_3a4e7652_4_k_cu_444d23da_29194cuda3std3__45__cpo3endE
	.align		8
        /*0010*/ 	.dword	_ZN39_INTERNAL_3a4e7652_4_k_cu_444d23da_29194cuda3std3__45__cpo6cbeginE
	.align		8
        /*0018*/ 	.dword	_ZN39_INTERNAL_3a4e7652_4_k_cu_444d23da_29194cuda3std3__45__cpo4cendE
	.align		8
        /*0020*/ 	.dword	_ZN39_INTERNAL_3a4e7652_4_k_cu_444d23da_29194cuda3std3__441_GLOBAL__N__3a4e7652_4_k_cu_444d23da_29196ignoreE
	.align		8
        /*0028*/ 	.dword	_ZN39_INTERNAL_3a4e7652_4_k_cu_444d23da_29194cuda3std3__419piecewise_constructE
	.align		8
        /*0030*/ 	.dword	_ZN39_INTERNAL_3a4e7652_4_k_cu_444d23da_29194cuda3std3__48in_placeE
	.align		8
        /*0038*/ 	.dword	_ZN39_INTERNAL_3a4e7652_4_k_cu_444d23da_29194cuda3std6ranges3__45__cpo4swapE
	.align		8
        /*0040*/ 	.dword	_ZN39_INTERNAL_3a4e7652_4_k_cu_444d23da_29194cuda3std6ranges3__45__cpo9iter_moveE
	.align		8
        /*0048*/ 	.dword	_ZN39_INTERNAL_3a4e7652_4_k_cu_444d23da_29194cute7productE
	.align		8
        /*0050*/ 	.dword	_ZN39_INTERNAL_3a4e7652_4_k_cu_444d23da_29194cute1_E


//--------------------- .text._ZN7cutlass13device_kernelINS_4gemm6kernel13GemmUniversalIN4cute5tupleIJiiiiEEENS1_10collective13CollectiveMmaINS1_37MainloopSm90TmaGmmaWarpSpecializedFP8ILi3ENS5_IJNS4_1CILi1EEESB_SB_EEENS1_32KernelTmaWarpSpecializedPingpongEEENS5_IJNSA_ILi64EEENSA_ILi256EEESF_EEENS_12float_e4m3_tENS5_IJlSB_lEEESI_SJ_NS4_8TiledMMAINS4_8MMA_AtomIJNS4_4SM904GMMA31MMA_64x256x32_F32E4M3E4M3_SS_TNILNSN_7ScaleInE1ELSP_1EEEEEENS4_6LayoutISC_NS5_IJNSA_ILi0EEEST_ST_EEEEENS5_IJNS4_10UnderscoreESW_SW_EEEEENS4_13SM90_TMA_LOADENS4_14ComposedLayoutINS4_7SwizzleILi2ELi4ELi3EEENS4_18smem_ptr_flag_bitsILi8EEENSS_INS5_IJNSA_ILi8EEESF_EEENS5_IJSF_SB_EEEEEEEvNS4_8identityESZ_S19_vS1A_EENS_8epilogue10collective6detail29Sm90TmaWarpSpecializedAdapterINS1D_15DefaultEpilogueISI_SJ_SJ_NS1C_6thread17LinearCombinationISI_Li1EffLNS1H_9ScaleType4KindE0ELNS_15FloatRoundStyleE2ESI_EENS1_15EpilogueDefaultEEEEEvvEEEEvNT_6ParamsE --------------------------
	.section	.text._ZN7cutlass13device_kernelINS_4gemm6kernel13GemmUniversalIN4cute5tupleIJiiiiEEENS1_10collective13CollectiveMmaINS1_37MainloopSm90TmaGmmaWarpSpecializedFP8ILi3ENS5_IJNS4_1CILi1EEESB_SB_EEENS1_32KernelTmaWarpSpecializedPingpongEEENS5_IJNSA_ILi64EEENSA_ILi256EEESF_EEENS_12float_e4m3_tENS5_IJlSB_lEEESI_SJ_NS4_8TiledMMAINS4_8MMA_AtomIJNS4_4SM904GMMA31MMA_64x256x32_F32E4M3E4M3_SS_TNILNSN_7ScaleInE1ELSP_1EEEEEENS4_6LayoutISC_NS5_IJNSA_ILi0EEEST_ST_EEEEENS5_IJNS4_10UnderscoreESW_SW_EEEEENS4_13SM90_TMA_LOADENS4_14ComposedLayoutINS4_7SwizzleILi2ELi4ELi3EEENS4_18smem_ptr_flag_bitsILi8EEENSS_INS5_IJNSA_ILi8EEESF_EEENS5_IJSF_SB_EEEEEEEvNS4_8identityESZ_S19_vS1A_EENS_8epilogue10collective6detail29Sm90TmaWarpSpecializedAdapterINS1D_15DefaultEpilogueISI_SJ_SJ_NS1C_6thread17LinearCombinationISI_Li1EffLNS1H_9ScaleType4KindE0ELNS_15FloatRoundStyleE2ESI_EENS1_15EpilogueDefaultEEEEEvvEEEEvNT_6ParamsE,"ax",@progbits
	.align	128
.text._ZN7cutlass13device_kernelINS_4gemm6kernel13GemmUniversalIN4cute5tupleIJiiiiEEENS1_10collective13CollectiveMmaINS1_37MainloopSm90TmaGmmaWarpSpecializedFP8ILi3ENS5_IJNS4_1CILi1EEESB_SB_EEENS1_32KernelTmaWarpSpecializedPingpongEEENS5_IJNSA_ILi64EEENSA_ILi256EEESF_EEENS_12float_e4m3_tENS5_IJlSB_lEEESI_SJ_NS4_8TiledMMAINS4_8MMA_AtomIJNS4_4SM904GMMA31MMA_64x256x32_F32E4M3E4M3_SS_TNILNSN_7ScaleInE1ELSP_1EEEEEENS4_6LayoutISC_NS5_IJNSA_ILi0EEEST_ST_EEEEENS5_IJNS4_10UnderscoreESW_SW_EEEEENS4_13SM90_TMA_LOADENS4_14ComposedLayoutINS4_7SwizzleILi2ELi4ELi3EEENS4_18smem_ptr_flag_bitsILi8EEENSS_INS5_IJNSA_ILi8EEESF_EEENS5_IJSF_SB_EEEEEEEvNS4_8identityESZ_S19_vS1A_EENS_8epilogue10collective6detail29Sm90TmaWarpSpecializedAdapterINS1D_15DefaultEpilogueISI_SJ_SJ_NS1C_6thread17LinearCombinationISI_Li1EffLNS1H_9ScaleType4KindE0ELNS_15FloatRoundStyleE2ESI_EENS1_15EpilogueDefaultEEEEEvvEEEEvNT_6ParamsE:
        .type           _ZN7cutlass13device_kernelINS_4gemm6kernel13GemmUniversalIN4cute5tupleIJiiiiEEENS1_10collective13CollectiveMmaINS1_37MainloopSm90TmaGmmaWarpSpecializedFP8ILi3ENS5_IJNS4_1CILi1EEESB_SB_EEENS1_32KernelTmaWarpSpecializedPingpongEEENS5_IJNSA_ILi64EEENSA_ILi256EEESF_EEENS_12float_e4m3_tENS5_IJlSB_lEEESI_SJ_NS4_8TiledMMAINS4_8MMA_AtomIJNS4_4SM904GMMA31MMA_64x256x32_F32E4M3E4M3_SS_TNILNSN_7ScaleInE1ELSP_1EEEEEENS4_6LayoutISC_NS5_IJNSA_ILi0EEEST_ST_EEEEENS5_IJNS4_10UnderscoreESW_SW_EEEEENS4_13SM90_TMA_LOADENS4_14ComposedLayoutINS4_7SwizzleILi2ELi4ELi3EEENS4_18smem_ptr_flag_bitsILi8EEENSS_INS5_IJNSA_ILi8EEESF_EEENS5_IJSF_SB_EEEEEEEvNS4_8identityESZ_S19_vS1A_EENS_8epilogue10collective6detail29Sm90TmaWarpSpecializedAdapterINS1D_15DefaultEpilogueISI_SJ_SJ_NS1C_6thread17LinearCombinationISI_Li1EffLNS1H_9ScaleType4KindE0ELNS_15FloatRoundStyleE2ESI_EENS1_15EpilogueDefaultEEEEEvvEEEEvNT_6ParamsE,@function
        .size           _ZN7cutlass13device_kernelINS_4gemm6kernel13GemmUniversalIN4cute5tupleIJiiiiEEENS1_10collective13CollectiveMmaINS1_37MainloopSm90TmaGmmaWarpSpecializedFP8ILi3ENS5_IJNS4_1CILi1EEESB_SB_EEENS1_32KernelTmaWarpSpecializedPingpongEEENS5_IJNSA_ILi64EEENSA_ILi256EEESF_EEENS_12float_e4m3_tENS5_IJlSB_lEEESI_SJ_NS4_8TiledMMAINS4_8MMA_AtomIJNS4_4SM904GMMA31MMA_64x256x32_F32E4M3E4M3_SS_TNILNSN_7ScaleInE1ELSP_1EEEEEENS4_6LayoutISC_NS5_IJNSA_ILi0EEEST_ST_EEEEENS5_IJNS4_10UnderscoreESW_SW_EEEEENS4_13SM90_TMA_LOADENS4_14ComposedLayoutINS4_7SwizzleILi2ELi4ELi3EEENS4_18smem_ptr_flag_bitsILi8EEENSS_INS5_IJNSA_ILi8EEESF_EEENS5_IJSF_SB_EEEEEEEvNS4_8identityESZ_S19_vS1A_EENS_8epilogue10collective6detail29Sm90TmaWarpSpecializedAdapterINS1D_15DefaultEpilogueISI_SJ_SJ_NS1C_6thread17LinearCombinationISI_Li1EffLNS1H_9ScaleType4KindE0ELNS_15FloatRoundStyleE2ESI_EENS1_15EpilogueDefaultEEEEEvvEEEEvNT_6ParamsE,(.L_x_330 - _ZN7cutlass13device_kernelINS_4gemm6kernel13GemmUniversalIN4cute5tupleIJiiiiEEENS1_10collective13CollectiveMmaINS1_37MainloopSm90TmaGmmaWarpSpecializedFP8ILi3ENS5_IJNS4_1CILi1EEESB_SB_EEENS1_32KernelTmaWarpSpecializedPingpongEEENS5_IJNSA_ILi64EEENSA_ILi256EEESF_EEENS_12float_e4m3_tENS5_IJlSB_lEEESI_SJ_NS4_8TiledMMAINS4_8MMA_AtomIJNS4_4SM904GMMA31MMA_64x256x32_F32E4M3E4M3_SS_TNILNSN_7ScaleInE1ELSP_1EEEEEENS4_6LayoutISC_NS5_IJNSA_ILi0EEEST_ST_EEEEENS5_IJNS4_10UnderscoreESW_SW_EEEEENS4_13SM90_TMA_LOADENS4_14ComposedLayoutINS4_7SwizzleILi2ELi4ELi3EEENS4_18smem_ptr_flag_bitsILi8EEENSS_INS5_IJNSA_ILi8EEESF_EEENS5_IJSF_SB_EEEEEEEvNS4_8identityESZ_S19_vS1A_EENS_8epilogue10collective6detail29Sm90TmaWarpSpecializedAdapterINS1D_15DefaultEpilogueISI_SJ_SJ_NS1C_6thread17LinearCombinationISI_Li1EffLNS1H_9ScaleType4KindE0ELNS_15FloatRoundStyleE2ESI_EENS1_15EpilogueDefaultEEEEEvvEEEEvNT_6ParamsE)
        .other          _ZN7cutlass13device_kernelINS_4gemm6kernel13GemmUniversalIN4cute5tupleIJiiiiEEENS1_10collective13CollectiveMmaINS1_37MainloopSm90TmaGmmaWarpSpecializedFP8ILi3ENS5_IJNS4_1CILi1EEESB_SB_EEENS1_32KernelTmaWarpSpecializedPingpongEEENS5_IJNSA_ILi64EEENSA_ILi256EEESF_EEENS_12float_e4m3_tENS5_IJlSB_lEEESI_SJ_NS4_8TiledMMAINS4_8MMA_AtomIJNS4_4SM904GMMA31MMA_64x256x32_F32E4M3E4M3_SS_TNILNSN_7ScaleInE1ELSP_1EEEEEENS4_6LayoutISC_NS5_IJNSA_ILi0EEEST_ST_EEEEENS5_IJNS4_10UnderscoreESW_SW_EEEEENS4_13SM90_TMA_LOADENS4_14ComposedLayoutINS4_7SwizzleILi2ELi4ELi3EEENS4_18smem_ptr_flag_bitsILi8EEENSS_INS5_IJNSA_ILi8EEESF_EEENS5_IJSF_SB_EEEEEEEvNS4_8identityESZ_S19_vS1A_EENS_8epilogue10collective6detail29Sm90TmaWarpSpecializedAdapterINS1D_15DefaultEpilogueISI_SJ_SJ_NS1C_6thread17LinearCombinationISI_Li1EffLNS1H_9ScaleType4KindE0ELNS_15FloatRoundStyleE2ESI_EENS1_15EpilogueDefaultEEEEEvvEEEEvNT_6ParamsE,@"STO_CUDA_ENTRY STV_DEFAULT"
_ZN7cutlass13device_kernelINS_4gemm6kernel13GemmUniversalIN4cute5tupleIJiiiiEEENS1_10collective13CollectiveMmaINS1_37MainloopSm90TmaGmmaWarpSpecializedFP8ILi3ENS5_IJNS4_1CILi1EEESB_SB_EEENS1_32KernelTmaWarpSpecializedPingpongEEENS5_IJNSA_ILi64EEENSA_ILi256EEESF_EEENS_12float_e4m3_tENS5_IJlSB_lEEESI_SJ_NS4_8TiledMMAINS4_8MMA_AtomIJNS4_4SM904GMMA31MMA_64x256x32_F32E4M3E4M3_SS_TNILNSN_7ScaleInE1ELSP_1EEEEEENS4_6LayoutISC_NS5_IJNSA_ILi0EEEST_ST_EEEEENS5_IJNS4_10UnderscoreESW_SW_EEEEENS4_13SM90_TMA_LOADENS4_14ComposedLayoutINS4_7SwizzleILi2ELi4ELi3EEENS4_18smem_ptr_flag_bitsILi8EEENSS_INS5_IJNSA_ILi8EEESF_EEENS5_IJSF_SB_EEEEEEEvNS4_8identityESZ_S19_vS1A_EENS_8epilogue10collective6detail29Sm90TmaWarpSpecializedAdapterINS1D_15DefaultEpilogueISI_SJ_SJ_NS1C_6thread17LinearCombinationISI_Li1EffLNS1H_9ScaleType4KindE0ELNS_15FloatRoundStyleE2ESI_EENS1_15EpilogueDefaultEEEEEvvEEEEvNT_6ParamsE:
[----:B------:R-:W0:Y:S02]  /*0000*/  LDC R1, c[0x0][0x28] ;  /* 0x00000a00ff017b82 */ /* 0x000e240000000800 */
[----:B0-----:R-:W-:Y:S01]  /*0010*/  VIADD R1, R1, 0xfffffef0 ;  /* 0xfffffef001017836 */ /* 0x001fe20000000000 */
[----:B------:R-:W0:Y:S01]  /*0020*/  S2R R2, SR_TID.X ;  /* 0x0000000000027919 */ /* 0x000e220000002100 */
[----:B------:R-:W-:Y:S01]  /*0030*/  ELECT P0, URZ, PT ;  /* 0x00000000003f782f */ /* 0x000fe20003800000 */
[----:B------:R-:W-:Y:S01]  /*0040*/  BSSY B0, `(.L_x_0) ;  /* 0x0000014000007945 */ /* 0x000fe20003800000 */
[----:B0-----:R-:W-:-:S05]  /*0050*/  SHF.R.U32.HI R0, RZ, 0x5, R2 ;  /* 0x00000005ff007819 */ /* 0x001fca0000011602 */
[----:B------:R-:W0:Y:S02]  /*0060*/  SHFL.IDX PT, R3, R0, RZ, 0x1f ;  /* 0x00001fff00037589 */ /* 0x000e2400000e0000 */
[----:B0-----:R-:W-:Y:S02]  /*0070*/  R2UR UR6, R3 ;  /* 0x00000000030672ca */ /* 0x001fe400000e0000 */
[----:B------:R-:W-:-:S05]  /*0080*/  SHF.R.U32.HI R3, RZ, 0x7, R2 ;  /* 0x00000007ff037819 */ /* 0x000fca0000011602 */
[----:B------:R0:W1:Y:S06]  /*0090*/  SHFL.IDX PT, R4, R3, RZ, 0x1f ;  /* 0x00001fff03047589 */ /* 0x00006c00000e0000 */
[----:B------:R-:W-:Y:S02]  /*00a0*/  USHF.R.S32.HI UR4, URZ, 0x1f, UR6 ;  /* 0x0000001f3f047899 */ /* 0x000fe40008011406 */
[----:B------:R-:W-:Y:S02]  /*00b0*/  ISETP.NE.OR P0, PT, RZ, UR6, !P0 ;  /* 0x00000006ff007c0c */ /* 0x000fe4000c705670 */
[----:B------:R-:W-:-:S04]  /*00c0*/  ULEA.HI UR4, UR4, UR6, URZ, 0x2 ;  /* 0x0000000604047291 */ /* 0x000fc8000f8f103f */
[----:B------:R-:W-:-:S04]  /*00d0*/  ULOP3.LUT UR4, UR4, 0xfffffffc, URZ, 0xc0, !UPT ;  /* 0xfffffffc04047892 */ /* 0x000fc8000f8ec03f */
[----:B------:R-:W-:-:S03]  /*00e0*/  UIADD3 UR6, UR6, -UR4, URZ ;  /* 0x8000000406067290 */ /* 0x000fc6000fffe03f */
[----:B0-----:R-:W-:Y:S09]  /*00f0*/  @P0 BRA `(.L_x_1) ;  /* 0x0000000000200947 */ /* 0x001ff20003800000 */
[----:B------:R-:W-:Y:S02]  /*0100*/  ULDC.64 UR4, c[0x0][0x198] ;  /* 0x0000660000047ab9 */ /* 0x000fe40000000a00 */
[----:B------:R-:W-:Y:S02]  /*0110*/  UIADD3 UR8, UP0, UR4, 0xf0, URZ ;  /* 0x000000f004087890 */ /* 0x000fe4000ff1e03f */
[----:B------:R-:W-:Y:S02]  /*0120*/  UIADD3 UR4, UP1, UR4, 0x1f0, URZ ;  /* 0x000001f004047890 */ /* 0x000fe4000ff3e03f */
[----:B------:R-:W-:Y:S02]  /*0130*/  UIADD3.X UR9, URZ, UR5, URZ, UP0, !UPT ;  /* 0x000000053f097290 */ /* 0x000fe400087fe43f */
[----:B------:R-:W-:-:S07]  /*0140*/  UIADD3.X UR5, URZ, UR5, URZ, UP1, !UPT ;  /* 0x000000053f057290 */ /* 0x000fce0008ffe43f */
[----:B------:R0:W-:Y:S02]  /*0150*/  UTMACCTL.PF [UR8] ;  /* 0x00000000080079b9 */ /* 0x0001e40008040000 */
[----:B------:R0:W-:Y:S02]  /*0160*/  UTMACCTL.PF [UR4] ;  /* 0x00000000040079b9 */ /* 0x0001e40008040000 */
[----:B0-----:R-:W-:Y:S01]  /*0170*/  NOP ;  /* 0x0000000000007918 */ /* 0x001fe20000000000 */
.L_x_1:
[----:B------:R-:W-:Y:S05]  /*0180*/  BSYNC B0 ;  /* 0x0000000000007941 */ /* 0x000fea0003800000 */
.L_x_0:
[----:B------:R-:W0:Y:S01]  /*0190*/  SHFL.IDX PT, R5, R0, RZ, 0x1f ;  /* 0x00001fff00057589 */ /* 0x000e2200000e0000 */
[----:B-1----:R-:W-:Y:S01]  /*01a0*/  R2UR UR14, R4 ;  /* 0x00000000040e72ca */ /* 0x002fe200000e0000 */
[----:B------:R-:W-:-:S04]  /*01b0*/  UISETP.NE.AND UP0, UPT, UR6, 0x3, UPT ;  /* 0x000000030600788c */ /* 0x000fc8000bf05270 */
[----:B------:R-:W-:-:S08]  /*01c0*/  UISETP.EQ.OR UP0, UPT, UR6, URZ, !UP0 ;  /* 0x0000003f0600728c */ /* 0x000fd0000c702670 */
[----:B------:R-:W-:Y:S02]  /*01d0*/  UIADD3 UR12, UR14, -0x1, URZ ;  /* 0xffffffff0e0c7890 */ /* 0x000fe4000fffe03f */
[----:B------:R-:W-:Y:S02]  /*01e0*/  UISETP.EQ.AND UP0, UPT, UR14, URZ, UP0 ;  /* 0x0000003f0e00728c */ /* 0x000fe40008702270 */
[----:B------:R-:W-:Y:S02]  /*01f0*/  UISETP.GE.U32.AND UP1, UPT, UR12, 0x2, UPT ;  /* 0x000000020c00788c */ /* 0x000fe4000bf26070 */
[----:B------:R-:W-:Y:S01]  /*0200*/  USEL UR13, URZ, 0x1, !UP0 ;  /* 0x000000013f0d7887 */ /* 0x000fe2000c000000 */
[----:B0-----:R-:W-:-:S03]  /*0210*/  ISETP.NE.AND P0, PT, R5, RZ, PT ;  /* 0x000000ff0500720c */ /* 0x001fc60003f05270 */
[----:B------:R-:W-:-:S10]  /*0220*/  USEL UR13, UR13, 0x2, UP1 ;  /* 0x000000020d0d7887 */ /* 0x000fd40008800000 */
[----:B------:R-:W-:Y:S05]  /*0230*/  @P0 BRA `(.L_x_2) ;  /* 0x0000000000500947 */ /* 0x000fea0003800000 */
[----:B------:R-:W0:Y:S01]  /*0240*/  S2UR UR7, SR_CgaCtaId ;  /* 0x00000000000779c3 */ /* 0x000e220000008800 */
[----:B------:R-:W-:Y:S01]  /*0250*/  UMOV UR4, 0x400 ;  /* 0x0000040000047882 */ /* 0x000fe20000000000 */
[----:B------:R-:W-:Y:S01]  /*0260*/  UMOV UR5, 0x1 ;  /* 0x0000000100057882 */ /* 0x000fe20000000000 */
[----:B------:R-:W-:Y:S01]  /*0270*/  UMOV UR8, 0x80 ;  /* 0x0000008000087882 */ /* 0x000fe20000000000 */
[----:B------:R-:W-:Y:S01]  /*0280*/  ELECT P0, URZ, PT ;  /* 0x00000000003f782f */ /* 0x000fe20003800000 */
[----:B------:R-:W-:-:S04]  /*0290*/  UIADD3 UR8, -UR8, 0x100000, URZ ;  /* 0x0010000008087890 */ /* 0x000fc8000fffe13f */
[----:B------:R-:W-:Y:S02]  /*02a0*/  USHF.L.U32 UR9, UR8, 0xb, URZ ;  /* 0x0000000b08097899 */ /* 0x000fe4000800063f */
[----:B------:R-:W-:Y:S02]  /*02b0*/  USHF.L.U32 UR8, UR8, 0x1, URZ ;  /* 0x0000000108087899 */ /* 0x000fe4000800063f */
[----:B0-----:R-:W-:Y:S02]  /*02c0*/  ULEA UR7, UR7, UR4, 0x18 ;  /* 0x0000000407077291 */ /* 0x001fe4000f8ec03f */
[----:B------:R-:W-:-:S04]  /*02d0*/  UIADD3 UR4, -UR5, 0x100000, URZ ;  /* 0x0010000005047890 */ /* 0x000fc8000fffe13f */
[----:B------:R-:W-:Y:S02]  /*02e0*/  USHF.L.U32 UR5, UR4, 0xb, URZ ;  /* 0x0000000b04057899 */ /* 0x000fe4000800063f */
[----:B------:R-:W-:Y:S01]  /*02f0*/  USHF.L.U32 UR4, UR4, 0x1, URZ ;  /* 0x0000000104047899 */ /* 0x000fe2000800063f */
[----:B------:R-:W0:Y:S11]  /*0300*/  FENCE.VIEW.ASYNC.S ;  /* 0x00000000000073c6 */ /* 0x000e360000000000 */
[----:B0-----:R0:W1:Y:S01]  /*0310*/  SYNCS.EXCH.64 URZ, [UR7], UR4 ;  /* 0x00000004073f75b2 */ /* 0x0010620008000100 */
[----:B------:R0:W2:Y:S01]  /*0320*/  SYNCS.EXCH.64 URZ, [UR7+0x18], UR8 ;  /* 0x00001808073f75b2 */ /* 0x0000a20008000100 */
[----:B------:R0:W3:Y:S01]  /*0330*/  SYNCS.EXCH.64 URZ, [UR7+0x8], UR4 ;  /* 0x00000804073f75b2 */ /* 0x0000e20008000100 */
[----:B------:R0:W4:Y:S01]  /*0340*/  SYNCS.EXCH.64 URZ, [UR7+0x20], UR8 ;  /* 0x00002008073f75b2 */ /* 0x0001220008000100 */
[----:B------:R0:W0:Y:S01]  /*0350*/  SYNCS.EXCH.64 URZ, [UR7+0x10], UR4 ;  /* 0x00001004073f75b2 */ /* 0x0000220008000100 */
[----:B------:R0:W0:Y:S01]  /*0360*/  SYNCS.EXCH.64 URZ, [UR7+0x28], UR8 ;  /* 0x00002808073f75b2 */ /* 0x0000220008000100 */
[----:B------:R-:W-:Y:S01]  /*0370*/  NOP ;  /* 0x0000000000007918 */ /* 0x000fe20000000000 */
.L_x_2:
[----:B------:R-:W5:Y:S01]  /*0380*/  SHFL.IDX PT, R5, R0, RZ, 0x1f ;  /* 0x00001fff00057589 */ /* 0x000f6200000e0000 */
[----:B------:R-:W-:Y:S01]  /*0390*/  ELECT P0, URZ, PT ;  /* 0x00000000003f782f */ /* 0x000fe20003800000 */
[----:B------:R-:W-:Y:S01]  /*03a0*/  NOP ;  /* 0x0000000000007918 */ /* 0x000fe20000000000 */
[----:B------:R-:W-:Y:S01]  /*03b0*/  ELECT P1, URZ, PT ;  /* 0x00000000003f782f */ /* 0x000fe20003820000 */
[----:B------:R-:W1:Y:S01]  /*03c0*/  SHFL.IDX PT, R4, R0, RZ, 0x1f ;  /* 0x00001fff00047589 */ /* 0x000e6200000e0000 */
[----:B0-----:R-:W-:Y:S01]  /*03d0*/  UMOV UR4, 0x20 ;  /* 0x0000002000047882 */ /* 0x001fe20000000000 */
[----:B------:R-:W-:Y:S01]  /*03e0*/  UMOV UR9, 0x80 ;  /* 0x0000008000097882 */ /* 0x000fe20000000000 */
[----:B------:R-:W-:Y:S01]  /*03f0*/  NOP ;  /* 0x0000000000007918 */ /* 0x000fe20000000000 */
[----:B------:R0:W2:Y:S01]  /*0400*/  SHFL.IDX PT, R0, R3, RZ, 0x1f ;  /* 0x00001fff03007589 */ /* 0x0000a200000e0000 */
[----:B------:R-:W-:Y:S01]  /*0410*/  ULDC.64 UR22, c[0x0][0x208] ;  /* 0x0000820000167ab9 */ /* 0x000fe20000000a00 */
[----:B0-----:R-:W-:-:S04]  /*0420*/  SHF.R.S32.HI R3, RZ, 0x1f, R2 ;  /* 0x0000001fff037819 */ /* 0x001fc80000011402 */
[----:B------:R-:W-:Y:S02]  /*0430*/  LEA.HI R3, R3, R2, RZ, 0x7 ;  /* 0x0000000203037211 */ /* 0x000fe400078f38ff */
[----:B-----5:R-:W-:Y:S02]  /*0440*/  ISETP.NE.OR P0, PT, R5, RZ, !P0 ;  /* 0x000000ff0500720c */ /* 0x020fe40004705670 */
[----:B------:R-:W-:Y:S02]  /*0450*/  LOP3.LUT R3, R3, 0xffffff80, RZ, 0xc0, !PT ;  /* 0xffffff8003037812 */ /* 0x000fe400078ec0ff */
[----:B-1----:R-:W-:-:S03]  /*0460*/  ISETP.NE.OR P1, PT, R4, RZ, !P1 ;  /* 0x000000ff0400720c */ /* 0x002fc60004f25670 */
[----:B------:R-:W-:Y:S01]  /*0470*/  IMAD.IADD R3, R2, 0x1, -R3 ;  /* 0x0000000102037824 */ /* 0x000fe200078e0a03 */
[----:B--2---:R-:W-:-:S05]  /*0480*/  R2UR UR17, R0 ;  /* 0x00000000001172ca */ /* 0x004fca00000e0000 */
[----:B------:R-:W-:-:S04]  /*0490*/  VOTEU.ALL UP0, P0 ;  /* 0x00000000003f7886 */ /* 0x000fc80000000000 */
[----:B------:R-:W-:Y:S01]  /*04a0*/  VOTEU.ALL UP1, P1 ;  /* 0x00000000003f7886 */ /* 0x000fe20000820000 */
[----:B------:R-:W0:Y:S01]  /*04b0*/  @!UP0 S2UR UR8, SR_CgaCtaId ;  /* 0x00000000000889c3 */ /* 0x000e220000008800 */
[----:B------:R-:W-:Y:S01]  /*04c0*/  @!UP0 UMOV UR7, 0x400 ;  /* 0x0000040000078882 */ /* 0x000fe20000000000 */
[----:B------:R-:W-:-:S04]  /*04d0*/  @!UP0 UIADD3 UR4, -UR4, 0x100000, URZ ;  /* 0x0010000004048890 */ /* 0x000fc8000fffe13f */
[----:B------:R-:W-:Y:S02]  /*04e0*/  @!UP0 USHF.L.U32 UR5, UR4, 0xb, URZ ;  /* 0x0000000b04058899 */ /* 0x000fe4000800063f */
[----:B------:R-:W-:Y:S01]  /*04f0*/  @!UP0 USHF.L.U32 UR4, UR4, 0x1, URZ ;  /* 0x0000000104048899 */ /* 0x000fe2000800063f */
[----:B------:R-:W-:Y:S01]  /*0500*/  @!UP1 UMOV UR10, 0x400 ;  /* 0x00000400000a9882 */ /* 0x000fe20000000000 */
[----:B------:R-:W-:Y:S01]  /*0510*/  VOTEU.ALL UP2, P1 ;  /* 0x00000000003f7886 */ /* 0x000fe20000840000 */
[----:B------:R-:W-:Y:S01]  /*0520*/  VOTEU.ALL UP3, P1 ;  /* 0x00000000003f7886 */ /* 0x000fe20000860000 */
[----:B------:R-:W-:Y:S01]  /*0530*/  VOTEU.ALL UP4, P1 ;  /* 0x00000000003f7886 */ /* 0x000fe20000880000 */
[----:B------:R-:W1:Y:S01]  /*0540*/  @!UP1 S2UR UR11, SR_CgaCtaId ;  /* 0x00000000000b99c3 */ /* 0x000e620000008800 */
[----:B------:R-:W-:Y:S01]  /*0550*/  VOTEU.ALL UP5, P1 ;  /* 0x00000000003f7886 */ /* 0x000fe200008a0000 */
[----:B------:R-:W-:Y:S01]  /*0560*/  ISETP.NE.AND P1, PT, RZ, UR14, PT ;  /* 0x0000000eff007c0c */ /* 0x000fe2000bf25270 */
[----:B0-----:R-:W-:-:S02]  /*0570*/  @!UP0 ULEA UR7, UR8, UR7, 0x18 ;  /* 0x0000000708078291 */ /* 0x001fc4000f8ec03f */
[----:B------:R-:W-:-:S04]  /*0580*/  @!UP1 UIADD3 UR8, -UR9, 0x100000, URZ ;  /* 0x0010000009089890 */ /* 0x000fc8000fffe13f */
[----:B------:R-:W-:Y:S02]  /*0590*/  @!UP1 USHF.L.U32 UR9, UR8, 0xb, URZ ;  /* 0x0000000b08099899 */ /* 0x000fe4000800063f */
[----:B------:R-:W-:Y:S01]  /*05a0*/  @!UP1 USHF.L.U32 UR8, UR8, 0x1, URZ ;  /* 0x0000000108089899 */ /* 0x000fe2000800063f */
[----:B------:R-:W-:Y:S01]  /*05b0*/  VOTEU.ALL UP0, P0 ;  /* 0x00000000003f7886 */ /* 0x000fe20000000000 */
[----:B-1----:R-:W-:Y:S01]  /*05c0*/  @!UP1 ULEA UR10, UR11, UR10, 0x18 ;  /* 0x0000000a0b0a9291 */ /* 0x002fe2000f8ec03f */
[----:B------:R-:W-:Y:S01]  /*05d0*/  VOTEU.ALL UP1, P0 ;  /* 0x00000000003f7886 */ /* 0x000fe20000020000 */
[----:B------:R-:W0:Y:S02]  /*05e0*/  FENCE.VIEW.ASYNC.S ;  /* 0x00000000000073c6 */ /* 0x000e240000000000 */
[----:B0-----:R-:W3:Y:S02]  /*05f0*/  @!UP0 SYNCS.EXCH.64 URZ, [UR7+0x60], UR4 ;  /* 0x00006004073f85b2 */ /* 0x001ee40008000100 */
[----:B------:R0:W3:Y:S01]  /*0600*/  @!UP1 SYNCS.EXCH.64 URZ, [UR7+0x68], UR4 ;  /* 0x00006804073f95b2 */ /* 0x0000e20008000100 */
[----:B------:R-:W-:Y:S01]  /*0610*/  NOP ;  /* 0x0000000000007918 */ /* 0x000fe20000000000 */
[----:B0-----:R-:W-:-:S02]  /*0620*/  ULDC.64 UR4, c[0x0][0x598] ;  /* 0x0001660000047ab9 */ /* 0x001fc40000000a00 */
[----:B------:R-:W-:Y:S02]  /*0630*/  ISETP.NE.U32.AND P0, PT, RZ, UR4, PT ;  /* 0x00000004ff007c0c */ /* 0x000fe4000bf05070 */
[----:B------:R0:W3:Y:S02]  /*0640*/  @!UP2 SYNCS.EXCH.64 URZ, [UR10+0x40], UR8 ;  /* 0x000040080a3fa5b2 */ /* 0x0000e40008000100 */
[----:B------:R-:W-:Y:S01]  /*0650*/  ISETP.NE.AND.EX P0, PT, RZ, UR5, PT, P0 ;  /* 0x00000005ff007c0c */ /* 0x000fe2000bf05300 */
[----:B------:R0:W3:Y:S01]  /*0660*/  @!UP3 SYNCS.EXCH.64 URZ, [UR10+0x48], UR8 ;  /* 0x000048080a3fb5b2 */ /* 0x0000e20008000100 */
[----:B------:R0:W3:Y:S01]  /*0670*/  @!UP4 SYNCS.EXCH.64 URZ, [UR10+0x50], UR8 ;  /* 0x000050080a3fc5b2 */ /* 0x0000e20008000100 */
[----:B------:R0:W3:Y:S01]  /*0680*/  @!UP5 SYNCS.EXCH.64 URZ, [UR10+0x58], UR8 ;  /* 0x000058080a3fd5b2 */ /* 0x0000e20008000100 */
[----:B------:R-:W-:Y:S01]  /*0690*/  NOP ;  /* 0x0000000000007918 */ /* 0x000fe20000000000 */
[----:B---34-:R-:W-:Y:S08]  /*06a0*/  BAR.SYNC.DEFER_BLOCKING 0x0 ;  /* 0x0000000000007b1d */ /* 0x018ff00000010000 */
[----:B0-----:R-:W-:Y:S05]  /*06b0*/  @!P0 BRA `(.L_x_3) ;  /* 0x0000000000208947 */ /* 0x001fea0003800000 */
[----:B------:R-:W0:Y:S02]  /*06c0*/  LDC.64 R4, c[0x0][0x598] ;  /* 0x00016600ff047b82 */ /* 0x000e240000000a00 */
[----:B0-----:R-:W2:Y:S02]  /*06d0*/  LDG.E.64 R4, desc[UR22][R4.64] ;  /* 0x0000001604047981 */ /* 0x001ea4000c1e1b00 */
[----:B--2---:R-:W-:-:S04]  /*06e0*/  ISETP.NE.U32.AND P0, PT, R4, RZ, PT ;  /* 0x000000ff0400720c */ /* 0x004fc80003f05070 */
[----:B------:R-:W-:-:S13]  /*06f0*/  ISETP.NE.AND.EX P0, PT, R5, RZ, PT, P0 ;  /* 0x000000ff0500720c */ /* 0x000fda0003f05300 */
[----:B------:R-:W-:Y:S05]  /*0700*/  @!P0 BRA `(.L_x_3) ;  /* 0x00000000000c8947 */ /* 0x000fea0003800000 */
[----:B------:R-:W2:Y:S02]  /*0710*/  LD.E R4, desc[UR22][R4.64] ;  /* 0x0000001604047980 */ /* 0x000ea4000c101900 */
[----:B--2---:R-:W-:Y:S01]  /*0720*/  R2UR UR24, R4 ;  /* 0x00000000041872ca */ /* 0x004fe200000e0000 */
[----:B------:R-:W-:-:S14]  /*0730*/  BRA `(.L_x_4) ;  /* 0x0000000000247947 */ /* 0x000fdc0003800000 */
.L_x_3:
[----:B------:R-:W-:Y:S02]  /*0740*/  ULDC.64 UR4, c[0x0][0x588] ;  /* 0x0001620000047ab9 */ /* 0x000fe40000000a00 */
[----:B------:R-:W-:-:S04]  /*0750*/  ISETP.NE.U32.AND P0, PT, RZ, UR4, PT ;  /* 0x00000004ff007c0c */ /* 0x000fc8000bf05070 */
[----:B------:R-:W-:-:S13]  /*0760*/  ISETP.NE.AND.EX P0, PT, RZ, UR5, PT, P0 ;  /* 0x00000005ff007c0c */ /* 0x000fda000bf05300 */
[----:B------:R-:W-:Y:S05]  /*0770*/  @!P0 BRA `(.L_x_5) ;  /* 0x0000000000108947 */ /* 0x000fea0003800000 */
[----:B------:R-:W0:Y:S02]  /*0780*/  LDC.64 R4, c[0x0][0x588] ;  /* 0x00016200ff047b82 */ /* 0x000e240000000a00 */
[----:B0-----:R-:W2:Y:S02]  /*0790*/  LDG.E R4, desc[UR22][R4.64] ;  /* 0x0000001604047981 */ /* 0x001ea4000c1e1900 */
[----:B--2---:R-:W-:Y:S01]  /*07a0*/  R2UR UR24, R4 ;  /* 0x00000000041872ca */ /* 0x004fe200000e0000 */
[----:B------:R-:W-:-:S14]  /*07b0*/  BRA `(.L_x_4) ;  /* 0x0000000000047947 */ /* 0x000fdc0003800000 */
.L_x_5:
[----:B------:R-:W-:-:S05]  /*07c0*/  ULDC UR24, c[0x0][0x580] ;  /* 0x0001600000187ab9 */ /* 0x000fca0000000800 */
.L_x_4:
[----:B------:R-:W-:Y:S02]  /*07d0*/  ULDC.64 UR4, c[0x0][0x5a0] ;  /* 0x0001680000047ab9 */ /* 0x000fe40000000a00 */
[----:B------:R-:W-:-:S04]  /*07e0*/  ISETP.NE.U32.AND P0, PT, RZ, UR4, PT ;  /* 0x00000004ff007c0c */ /* 0x000fc8000bf05070 */
[----:B------:R-:W-:-:S13]  /*07f0*/  ISETP.NE.AND.EX P0, PT, RZ, UR5, PT, P0 ;  /* 0x00000005ff007c0c */ /* 0x000fda000bf05300 */
[----:B------:R-:W-:Y:S05]  /*0800*/  @!P0 BRA `(.L_x_6) ;  /* 0x0000000000208947 */ /* 0x000fea0003800000 */
        /* <DEDUP_REMOVED lines=8> */
.L_x_6:
        /* <DEDUP_REMOVED lines=8> */
.L_x_8:
[----:B------:R-:W-:-:S05]  /*0910*/  ULDC UR25, c[0x0][0x584] ;  /* 0x0001610000197ab9 */ /* 0x000fca0000000800 */
.L_x_7:
[----:B------:R-:W0:Y:S01]  /*0920*/  LDC R0, c[0x0][0x65c] ;  /* 0x00019700ff007b82 */ /* 0x000e220000000800 */
[----:B------:R-:W1:Y:S01]  /*0930*/  S2R R12, SR_CTAID.Y ;  /* 0x00000000000c7919 */ /* 0x000e620000002600 */
[----:B------:R-:W-:Y:S01]  /*0940*/  IMAD.MOV.U32 R5, RZ, RZ, RZ ;  /* 0x000000ffff057224 */ /* 0x000fe200078e00ff */
[----:B------:R-:W-:Y:S01]  /*0950*/  UISETP.NE.AND UP0, UPT, UR14, 0x2, UPT ;  /* 0x000000020e00788c */ /* 0x000fe2000bf05270 */
[----:B------:R-:W2:Y:S01]  /*0960*/  S2R R4, SR_CTAID.X ;  /* 0x0000000000047919 */ /* 0x000ea20000002500 */
[----:B------:R-:W-:Y:S01]  /*0970*/  ULDC UR7, c[0x0][0x28c] ;  /* 0x0000a30000077ab9 */ /* 0x000fe20000000800 */
[----:B------:R-:W-:Y:S01]  /*0980*/  UMOV UR5, URZ ;  /* 0x0000003f00057c82 */ /* 0x000fe20008000000 */
[----:B------:R-:W-:Y:S02]  /*0990*/  UIADD3 UR7, UR7, 0x3f, URZ ;  /* 0x0000003f07077890 */ /* 0x000fe4000fffe03f */
[----:B------:R-:W-:Y:S01]  /*09a0*/  PLOP3.LUT P0, PT, PT, PT, UP0, 0x80, 0x0 ;  /* 0x000000000000781c */ /* 0x000fe20003f0f008 */
[----:B------:R-:W-:Y:S01]  /*09b0*/  UMOV UR4, URZ ;  /* 0x0000003f00047c82 */ /* 0x000fe20008000000 */
[----:B------:R-:W-:Y:S01]  /*09c0*/  ULDC.64 UR18, c[0x0][0x650] ;  /* 0x0001940000127ab9 */ /* 0x000fe20000000a00 */
[----:B------:R-:W-:-:S04]  /*09d0*/  USHF.R.S32.HI UR10, URZ, 0x1f, UR7 ;  /* 0x0000001f3f0a7899 */ /* 0x000fc80008011407 */
[----:B------:R-:W-:-:S04]  /*09e0*/  ULEA.HI UR10, UR10, UR7, URZ, 0x6 ;  /* 0x000000070a0a7291 */ /* 0x000fc8000f8f303f */
[----:B------:R-:W-:Y:S01]  /*09f0*/  USHF.R.S32.HI UR14, URZ, 0x6, UR10 ;  /* 0x000000063f0e7899 */ /* 0x000fe2000801140a */
[----:B0-----:R-:W-:-:S13]  /*0a00*/  ISETP.NE.AND P2, PT, R0, 0x1, PT ;  /* 0x000000010000780c */ /* 0x001fda0003f45270 */
[----:B------:R-:W2:Y:S01]  /*0a10*/  @P2 LDC R9, c[0x0][0x10] ;  /* 0x00000400ff092b82 */ /* 0x000ea20000000800 */
[----:B-1----:R-:W-:Y:S02]  /*0a20*/  @P2 IMAD.MOV.U32 R6, RZ, RZ, R12 ;  /* 0x000000ffff062224 */ /* 0x002fe400078e000c */
[----:B------:R-:W-:-:S05]  /*0a30*/  @P2 IMAD.MOV.U32 R7, RZ, RZ, RZ ;  /* 0x000000ffff072224 */ /* 0x000fca00078e00ff */
[----:B------:R-:W0:Y:S01]  /*0a40*/  @!P2 LDC R11, c[0x0][0xc] ;  /* 0x00000300ff0bab82 */ /* 0x000e220000000800 */
[----:B------:R-:W-:Y:S01]  /*0a50*/  ULDC UR8, c[0x0][0xc] ;  /* 0x0000030000087ab9 */ /* 0x000fe20000000800 */
[----:B------:R-:W-:Y:S01]  /*0a60*/  ULDC UR9, c[0x0][0x10] ;  /* 0x0000040000097ab9 */ /* 0x000fe20000000800 */
[----:B------:R-:W-:Y:S01]  /*0a70*/  ULDC UR7, c[0x0][0x14] ;  /* 0x0000050000077ab9 */ /* 0x000fe20000000800 */
[----:B------:R-:W-:-:S04]  /*0a80*/  UIMAD.WIDE.U32 UR8, UR8, UR9, URZ ;  /* 0x00000009080872a5 */ /* 0x000fc8000f8e003f */
[----:B------:R-:W-:Y:S02]  /*0a90*/  UIMAD.WIDE.U32 UR20, UR8, UR7, URZ ;  /* 0x00000007081472a5 */ /* 0x000fe4000f8e003f */
[----:B------:R-:W-:-:S04]  /*0aa0*/  UIMAD UR15, UR9, UR7, URZ ;  /* 0x00000007090f72a4 */ /* 0x000fc8000f8e023f */
[----:B------:R-:W-:Y:S01]  /*0ab0*/  UIADD3 UR15, UR21, UR15, URZ ;  /* 0x0000000f150f7290 */ /* 0x000fe2000fffe03f */
[----:B--2---:R-:W-:-:S04]  /*0ac0*/  @P2 IMAD.WIDE.U32 R8, R4, R9, R6 ;  /* 0x0000000904082225 */ /* 0x004fc800078e0006 */
[----:B------:R-:W-:Y:S02]  /*0ad0*/  @P2 IMAD.MOV.U32 R13, RZ, RZ, R8 ;  /* 0x000000ffff0d2224 */ /* 0x000fe400078e0008 */
[----:B0-----:R-:W-:-:S04]  /*0ae0*/  @!P2 IMAD.WIDE.U32 R6, R11, R12, R4 ;  /* 0x0000000c0b06a225 */ /* 0x001fc800078e0004 */
[----:B------:R-:W-:Y:S02]  /*0af0*/  @P2 IMAD.MOV.U32 R11, RZ, RZ, RZ ;  /* 0x000000ffff0b2224 */ /* 0x000fe400078e00ff */
[----:B------:R-:W-:Y:S02]  /*0b00*/  @!P2 IMAD.MOV.U32 R13, RZ, RZ, R6 ;  /* 0x000000ffff0da224 */ /* 0x000fe400078e0006 */
[----:B------:R-:W-:Y:S02]  /*0b10*/  @P2 IMAD.IADD R10, R9, 0x1, R11 ;  /* 0x00000001090a2824 */ /* 0x000fe400078e020b */
[----:B------:R-:W-:Y:S01]  /*0b20*/  @!P2 IMAD.MOV.U32 R10, RZ, RZ, R7 ;  /* 0x000000ffff0aa224 */ /* 0x000fe200078e0007 */
[----:B------:R0:W-:Y:S01]  /*0b30*/  STL [R1+0x7c], R13 ;  /* 0x00007c0d01007387 */ /* 0x0001e20000100800 */
[----:B------:R-:W-:Y:S02]  /*0b40*/  IMAD.MOV.U32 R18, RZ, RZ, R13 ;  /* 0x000000ffff127224 */ /* 0x000fe400078e000d */
[----:B------:R-:W-:Y:S01]  /*0b50*/  IMAD.MOV.U32 R19, RZ, RZ, R10 ;  /* 0x000000ffff137224 */ /* 0x000fe200078e000a */
[----:B------:R0:W-:Y:S01]  /*0b60*/  STL [R1+0x78], R10 ;  /* 0x0000780a01007387 */ /* 0x0001e20000100800 */
[----:B------:R-:W-:Y:S05]  /*0b70*/  @P0 BRA `(.L_x_9) ;  /* 0x0000000000280947 */ /* 0x000fea0003800000 */
[----:B------:R-:W-:Y:S01]  /*0b80*/  IADD3 R18, P0, R18, UR20, RZ ;  /* 0x0000001412127c10 */ /* 0x000fe2000ff1e0ff */
[----:B------:R-:W-:Y:S02]  /*0b90*/  UISETP.GE.U32.AND UP0, UPT, UR14, 0x3, UPT ;  /* 0x000000030e00788c */ /* 0x000fe4000bf06070 */
[----:B------:R-:W-:Y:S01]  /*0ba0*/  UIMAD.WIDE.U32 UR4, UR14, -0x55555555, URZ ;  /* 0xaaaaaaab0e0478a5 */ /* 0x000fe2000f8e003f */
[----:B------:R-:W-:Y:S01]  /*0bb0*/  IADD3.X R19, R19, UR15, RZ, P0, !PT ;  /* 0x0000000f13137c10 */ /* 0x000fe200087fe4ff */
[----:B------:R1:W-:Y:S02]  /*0bc0*/  STL [R1+0x7c], R18 ;  /* 0x00007c1201007387 */ /* 0x0003e40000100800 */
[----:B------:R-:W-:Y:S02]  /*0bd0*/  USHF.R.U32.HI UR5, URZ, 0x1, UR5 ;  /* 0x000000013f057899 */ /* 0x000fe40008011605 */
[----:B------:R1:W-:Y:S01]  /*0be0*/  STL [R1+0x78], R19 ;  /* 0x0000781301007387 */ /* 0x0003e20000100800 */
[----:B------:R-:W-:-:S02]  /*0bf0*/  UMOV UR4, URZ ;  /* 0x0000003f00047c82 */ /* 0x000fc40008000000 */
[----:B------:R-:W-:Y:S02]  /*0c00*/  @UP0 ULOP3.LUT UR4, UR5, 0x1, URZ, 0xc0, !UPT ;  /* 0x0000000105040892 */ /* 0x000fe4000f8ec03f */
[----:B------:R-:W-:-:S12]  /*0c10*/  UIMAD UR5, UR5, -0x3, UR14 ;  /* 0xfffffffd050578a4 */ /* 0x000fd8000f8e020e */
.L_x_9:
[----:B------:R-:W-:Y:S01]  /*0c20*/  IMAD.MOV.U32 R8, RZ, RZ, -0x1 ;  /* 0xffffffffff087424 */ /* 0x000fe200078e00ff */
[----:B------:R-:W-:Y:S01]  /*0c30*/  ISETP.GE.U32.AND P0, PT, R18, UR18, PT ;  /* 0x0000001212007c0c */ /* 0x000fe2000bf06070 */
[----:B------:R-:W-:Y:S01]  /*0c40*/  IMAD.MOV.U32 R6, RZ, RZ, -0x1 ;  /* 0xffffffffff067424 */ /* 0x000fe200078e00ff */
[----:B------:R-:W-:Y:S01]  /*0c50*/  PRMT R0, RZ, 0x7610, R0 ;  /* 0x00007610ff007816 */ /* 0x000fe20000000000 */
[----:B------:R-:W-:Y:S01]  /*0c60*/  IMAD.MOV.U32 R7, RZ, RZ, -0x1 ;  /* 0xffffffffff077424 */ /* 0x000fe200078e00ff */
[----:B------:R2:W-:Y:S01]  /*0c70*/  STL [R1+0x80], R8 ;  /* 0x0000800801007387 */ /* 0x0005e20000100800 */
[----:B------:R-:W-:-:S03]  /*0c80*/  ISETP.GE.U32.AND.EX P0, PT, R19, UR19, PT, P0 ;  /* 0x0000001313007c0c */ /* 0x000fc6000bf06100 */
[----:B------:R2:W-:Y:S04]  /*0c90*/  STL [R1+0x74], R6 ;  /* 0x0000740601007387 */ /* 0x0005e80000100800 */
[----:B------:R2:W-:Y:S06]  /*0ca0*/  STL [R1+0x84], R7 ;  /* 0x0000840701007387 */ /* 0x0005ec0000100800 */
[----:B------:R-:W-:Y:S05]  /*0cb0*/  @P0 BRA `(.L_x_10) ;  /* 0x0000000400680947 */ /* 0x000fea0003800000 */
[----:B------:R-:W3:Y:S01]  /*0cc0*/  LDC.64 R14, c[0x0][0x628] ;  /* 0x00018a00ff0e7b82 */ /* 0x000ee20000000a00 */
[----:B--2---:R-:W-:Y:S02]  /*0cd0*/  IMAD.MOV.U32 R6, RZ, RZ, R18 ;  /* 0x000000ffff067224 */ /* 0x004fe400078e0012 */
[----:B------:R-:W-:-:S05]  /*0ce0*/  IMAD.MOV.U32 R7, RZ, RZ, R19 ;  /* 0x000000ffff077224 */ /* 0x000fca00078e0013 */
[----:B------:R-:W2:Y:S08]  /*0cf0*/  LDC R0, c[0x0][0x630] ;  /* 0x00018c00ff007b82 */ /* 0x000eb00000000800 */
[----:B------:R-:W4:Y:S01]  /*0d00*/  LDC.64 R16, c[0x0][0x620] ;  /* 0x00018800ff107b82 */ /* 0x000f220000000a00 */
[----:B---3--:R-:W-:-:S04]  /*0d10*/  ISETP.NE.U32.AND P0, PT, R14, RZ, PT ;  /* 0x000000ff0e00720c */ /* 0x008fc80003f05070 */
[----:B------:R-:W-:-:S13]  /*0d20*/  ISETP.NE.AND.EX P0, PT, R15, RZ, PT, P0 ;  /* 0x000000ff0f00720c */ /* 0x000fda0003f05300 */
[----:B--2-4-:R-:W-:Y:S05]  /*0d30*/  @!P0 BRA `(.L_x_11) ;  /* 0x0000000000288947 */ /* 0x014fea0003800000 */
[----:B------:R-:W2:Y:S02]  /*0d40*/  LDC R11, c[0x0][0x634] ;  /* 0x00018d00ff0b7b82 */ /* 0x000ea40000000800 */
[----:B--2---:R-:W-:-:S05]  /*0d50*/  IADD3 R11, P0, R18, R11, RZ ;  /* 0x0000000b120b7210 */ /* 0x004fca0007f1e0ff */
[----:B0-----:R-:W-:-:S04]  /*0d60*/  IMAD.X R13, RZ, RZ, R19, P0 ;  /* 0x000000ffff0d7224 */ /* 0x001fc800000e0613 */
[----:B------:R-:W-:-:S04]  /*0d70*/  IMAD.WIDE.U32 R6, R13, R14, RZ ;  /* 0x0000000e0d067225 */ /* 0x000fc800078e00ff */
[----:B------:R-:W-:-:S04]  /*0d80*/  IMAD.WIDE.U32 R8, P0, R11, R15, R6 ;  /* 0x0000000f0b087225 */ /* 0x000fc80007800006 */
[----:B------:R-:W-:-:S04]  /*0d90*/  IMAD.WIDE.U32 R6, R11, R14, RZ ;  /* 0x0000000e0b067225 */ /* 0x000fc800078e00ff */
[----:B------:R-:W-:Y:S01]  /*0da0*/  IMAD.X R11, RZ, RZ, RZ, P0 ;  /* 0x000000ffff0b7224 */ /* 0x000fe200000e06ff */
[----:B------:R-:W-:Y:S01]  /*0db0*/  IADD3 RZ, P0, R7, R8, RZ ;  /* 0x0000000807ff7210 */ /* 0x000fe20007f1e0ff */
[----:B------:R-:W-:-:S04]  /*0dc0*/  IMAD.MOV.U32 R10, RZ, RZ, R9 ;  /* 0x000000ffff0a7224 */ /* 0x000fc800078e0009 */
[----:B------:R-:W-:-:S08]  /*0dd0*/  IMAD.WIDE.U32.X R6, R13, R15, R10, P0 ;  /* 0x0000000f0d067225 */ /* 0x000fd000000e040a */
.L_x_11:
[-CC-:B------:R-:W-:Y:S01]  /*0de0*/  SHF.R.U64 R25, R6, R0.reuse, R7.reuse ;  /* 0x0000000006197219 */ /* 0x180fe20000001207 */
[----:B0-----:R-:W0:Y:S01]  /*0df0*/  LDC R10, c[0x0][0x618] ;  /* 0x00018600ff0a7b82 */ /* 0x001e220000000800 */
[----:B------:R-:W-:Y:S01]  /*0e00*/  SHF.R.U32.HI R5, RZ, R0, R7 ;  /* 0x00000000ff057219 */ /* 0x000fe20000011607 */
[----:B------:R-:W-:Y:S01]  /*0e10*/  IMAD.MOV.U32 R6, RZ, RZ, R18 ;  /* 0x000000ffff067224 */ /* 0x000fe200078e0012 */
[----:B------:R-:W-:Y:S01]  /*0e20*/  IADD3 R9, P0, RZ, -R25, RZ ;  /* 0x80000019ff097210 */ /* 0x000fe20007f1e0ff */
[----:B------:R-:W-:Y:S01]  /*0e30*/  IMAD.MOV.U32 R7, RZ, RZ, R19 ;  /* 0x000000ffff077224 */ /* 0x000fe200078e0013 */
[----:B------:R-:W-:Y:S01]  /*0e40*/  I2FP.F32.U32 R0, R4 ;  /* 0x0000000400007245 */ /* 0x000fe20000201000 */
[----:B------:R-:W-:Y:S02]  /*0e50*/  ULDC UR7, c[0x0][0x150] ;  /* 0x0000540000077ab9 */ /* 0x000fe40000000800 */
[----:B------:R-:W2:Y:S01]  /*0e60*/  LDC.64 R22, c[0x0][0x640] ;  /* 0x00019000ff167b82 */ /* 0x000ea20000000a00 */
[----:B------:R-:W-:-:S02]  /*0e70*/  IMAD.X R11, RZ, RZ, ~R5, P0 ;  /* 0x000000ffff0b7224 */ /* 0x000fc400000e0e05 */
[----:B------:R-:W-:Y:S01]  /*0e80*/  FMUL R0, R0, UR7 ;  /* 0x0000000700007c20 */ /* 0x000fe20008400000 */
[----:B------:R-:W-:Y:S01]  /*0e90*/  IMAD.WIDE.U32 R6, R9, R16, R6 ;  /* 0x0000001009067225 */ /* 0x000fe200078e0006 */
[----:B------:R-:W-:-:S03]  /*0ea0*/  ULDC UR7, c[0x0][0x154] ;  /* 0x0000550000077ab9 */ /* 0x000fc60000000800 */
[----:B------:R-:W-:Y:S01]  /*0eb0*/  IMAD R8, R11, R16, RZ ;  /* 0x000000100b087224 */ /* 0x000fe200078e02ff */
[----:B------:R-:W3:Y:S01]  /*0ec0*/  LDC R5, c[0x0][0x144] ;  /* 0x00005100ff057b82 */ /* 0x000ee20000000800 */
[----:B------:R-:W4:Y:S02]  /*0ed0*/  F2I.U32.TRUNC.NTZ R0, R0 ;  /* 0x0000000000007305 */ /* 0x000f24000020f000 */
[----:B------:R-:W-:-:S04]  /*0ee0*/  IMAD R9, R9, R17, R8 ;  /* 0x0000001109097224 */ /* 0x000fc800078e0208 */
[----:B------:R-:W-:Y:S01]  /*0ef0*/  IMAD.IADD R7, R7, 0x1, R9 ;  /* 0x0000000107077824 */ /* 0x000fe200078e0209 */
[----:B------:R-:W5:Y:S01]  /*0f00*/  LDC R16, c[0x0][0x608] ;  /* 0x00018200ff107b82 */ /* 0x000f620000000800 */
[----:B------:R-:W-:-:S03]  /*0f10*/  IMAD.MOV.U32 R9, RZ, RZ, -0x1 ;  /* 0xffffffffff097424 */ /* 0x000fc600078e00ff */
[--C-:B0-----:R-:W-:Y:S02]  /*0f20*/  SHF.R.U64 R14, R6, R10, R7.reuse ;  /* 0x0000000a060e7219 */ /* 0x101fe40000001207 */
[----:B------:R-:W-:Y:S02]  /*0f30*/  I2FP.F32.U32 R6, R12 ;  /* 0x0000000c00067245 */ /* 0x000fe40000201000 */
[----:B------:R-:W0:Y:S01]  /*0f40*/  LDC R20, c[0x0][0x658] ;  /* 0x00019600ff147b82 */ /* 0x000e220000000800 */
[----:B--2---:R-:W-:Y:S01]  /*0f50*/  ISETP.NE.U32.AND P0, PT, R22, RZ, PT ;  /* 0x000000ff1600720c */ /* 0x004fe20003f05070 */
[----:B----4-:R-:W-:Y:S02]  /*0f60*/  IMAD.MOV R8, RZ, RZ, -R0 ;  /* 0x000000ffff087224 */ /* 0x010fe400078e0a00 */
[----:B------:R-:W-:Y:S01]  /*0f70*/  FMUL R6, R6, UR7 ;  /* 0x0000000706067c20 */ /* 0x000fe20008400000 */
[----:B------:R-:W-:Y:S02]  /*0f80*/  SHF.R.U32.HI R7, RZ, R10, R7 ;  /* 0x0000000aff077219 */ /* 0x000fe40000011607 */
[----:B------:R-:W-:Y:S01]  /*0f90*/  ISETP.NE.AND.EX P0, PT, R23, RZ, PT, P0 ;  /* 0x000000ff1700720c */ /* 0x000fe20003f05300 */
[----:B------:R2:W4:Y:S01]  /*0fa0*/  F2I.U32.TRUNC.NTZ R13, R6 ;  /* 0x00000006000d7305 */ /* 0x000522000020f000 */
[----:B------:R-:W2:Y:S01]  /*0fb0*/  LDC R15, c[0x0][0x148] ;  /* 0x00005200ff0f7b82 */ /* 0x000ea20000000800 */
[----:B---3--:R-:W-:-:S07]  /*0fc0*/  IMAD R0, R5, R8, R4 ;  /* 0x0000000805007224 */ /* 0x008fce00078e0204 */
[----:B-1----:R-:W1:Y:S01]  /*0fd0*/  LDC R18, c[0x0][0x600] ;  /* 0x00018000ff127b82 */ /* 0x002e620000000800 */
[-CC-:B-----5:R-:W-:Y:S02]  /*0fe0*/  SHF.R.U64 R26, R14, R16.reuse, R7.reuse ;  /* 0x000000100e1a7219 */ /* 0x1a0fe40000001207 */
[----:B------:R-:W-:Y:S01]  /*0ff0*/  SHF.R.U32.HI R5, RZ, R16, R7 ;  /* 0x00000010ff057219 */ /* 0x000fe20000011607 */
[----:B------:R-:W-:-:S04]  /*1000*/  IMAD.MOV.U32 R7, RZ, RZ, 0x1 ;  /* 0x00000001ff077424 */ /* 0x000fc800078e00ff */
[----:B------:R-:W3:Y:S01]  /*1010*/  LDC R19, c[0x0][0x648] ;  /* 0x00019200ff137b82 */ /* 0x000ee20000000800 */
[-C--:B0-----:R-:W-:Y:S02]  /*1020*/  SHF.L.U32 R4, R9, R20.reuse, RZ ;  /* 0x0000001409047219 */ /* 0x081fe400000006ff */
[--C-:B------:R-:W-:Y:S02]  /*1030*/  SHF.R.U64 R16, R26, R20, R5.reuse ;  /* 0x000000141a107219 */ /* 0x100fe40000001205 */
[----:B------:R-:W-:Y:S02]  /*1040*/  LOP3.LUT R11, RZ, R4, RZ, 0x33, !PT ;  /* 0x00000004ff0b7212 */ /* 0x000fe400078e33ff */
[-C--:B------:R-:W-:Y:S01]  /*1050*/  SHF.R.U32.HI R5, RZ, R20.reuse, R5 ;  /* 0x00000014ff057219 */ /* 0x080fe20000011605 */
[----:B------:R-:W0:Y:S01]  /*1060*/  LDC R21, c[0x0][0x638] ;  /* 0x00018e00ff157b82 */ /* 0x000e220000000800 */
[----:B------:R-:W-:Y:S01]  /*1070*/  SHF.L.U32 R10, R7, R20, RZ ;  /* 0x00000014070a7219 */ /* 0x000fe200000006ff */
[----:B------:R-:W-:-:S06]  /*1080*/  IMAD.MOV.U32 R4, RZ, RZ, R16 ;  /* 0x000000ffff047224 */ /* 0x000fcc00078e0010 */
[----:B------:R-:W0:Y:S01]  /*1090*/  LDC R24, c[0x0][0x610] ;  /* 0x00018400ff187b82 */ /* 0x000e220000000800 */
[----:B--2-4-:R-:W-:Y:S05]  /*10a0*/  @!P0 BRA `(.L_x_12) ;  /* 0x0000000000288947 */ /* 0x014fea0003800000 */
[----:B------:R-:W2:Y:S02]  /*10b0*/  LDC R9, c[0x0][0x64c] ;  /* 0x00019300ff097b82 */ /* 0x000ea40000000800 */
[----:B--2---:R-:W-:-:S05]  /*10c0*/  IADD3 R9, P0, R16, R9, RZ ;  /* 0x0000000910097210 */ /* 0x004fca0007f1e0ff */
[----:B------:R-:W-:-:S04]  /*10d0*/  IMAD.X R17, RZ, RZ, R5, P0 ;  /* 0x000000ffff117224 */ /* 0x000fc800000e0605 */
[----:B------:R-:W-:-:S04]  /*10e0*/  IMAD.WIDE.U32 R4, R17, R22, RZ ;  /* 0x0000001611047225 */ /* 0x000fc800078e00ff */
[----:B------:R-:W-:-:S04]  /*10f0*/  IMAD.WIDE.U32 R6, P0, R9, R23, R4 ;  /* 0x0000001709067225 */ /* 0x000fc80007800004 */
[----:B------:R-:W-:-:S04]  /*1100*/  IMAD.WIDE.U32 R4, R9, R22, RZ ;  /* 0x0000001609047225 */ /* 0x000fc800078e00ff */
[----:B------:R-:W-:Y:S01]  /*1110*/  IMAD.X R9, RZ, RZ, RZ, P0 ;  /* 0x000000ffff097224 */ /* 0x000fe200000e06ff */
[----:B------:R-:W-:Y:S01]  /*1120*/  IADD3 RZ, P0, R5, R6, RZ ;  /* 0x0000000605ff7210 */ /* 0x000fe20007f1e0ff */
[----:B------:R-:W-:-:S04]  /*1130*/  IMAD.MOV.U32 R8, RZ, RZ, R7 ;  /* 0x000000ffff087224 */ /* 0x000fc800078e0007 */
[----:B------:R-:W-:-:S08]  /*1140*/  IMAD.WIDE.U32.X R4, R17, R23, R8, P0 ;  /* 0x0000001711047225 */ /* 0x000fd000000e0408 */
.L_x_12:
[----:B---3--:R-:W-:Y:S01]  /*1150*/  SHF.R.U64 R4, R4, R19, R5 ;  /* 0x0000001304047219 */ /* 0x008fe20000001205 */
[----:B-1----:R-:W-:Y:S01]  /*1160*/  VIADD R5, R18, 0xffffffff ;  /* 0xffffffff12057836 */ /* 0x002fe20000000000 */
[----:B------:R-:W-:Y:S01]  /*1170*/  LOP3.LUT R11, R26, R11, RZ, 0xc0, !PT ;  /* 0x0000000b1a0b7212 */ /* 0x000fe200078ec0ff */
[----:B------:R-:W-:Y:S02]  /*1180*/  IMAD.MOV R13, RZ, RZ, -R13 ;  /* 0x000000ffff0d7224 */ /* 0x000fe400078e0a0d */
[----:B------:R-:W-:Y:S01]  /*1190*/  IMAD.MOV R6, RZ, RZ, -R4 ;  /* 0x000000ffff067224 */ /* 0x000fe200078e0a04 */
[----:B------:R-:W-:Y:S01]  /*11a0*/  LOP3.LUT R14, R14, R5, RZ, 0xc0, !PT ;  /* 0x000000050e0e7212 */ /* 0x000fe200078ec0ff */
[----:B------:R-:W-:Y:S02]  /*11b0*/  @P2 IMAD R0, R15, R13, R12 ;  /* 0x0000000d0f002224 */ /* 0x000fe400078e020c */
[----:B------:R-:W-:Y:S02]  /*11c0*/  IMAD R11, R10, R4, R11 ;  /* 0x000000040a0b7224 */ /* 0x000fe400078e020b */
[----:B0-----:R-:W-:-:S02]  /*11d0*/  IMAD R5, R6, R21, R16 ;  /* 0x0000001506057224 */ /* 0x001fc400078e0210 */
[----:B------:R-:W-:Y:S02]  /*11e0*/  IMAD R4, R11, R24, R0 ;  /* 0x000000180b047224 */ /* 0x000fe400078e0200 */
[----:B------:R-:W-:Y:S02]  /*11f0*/  IMAD R5, R5, R18, R14 ;  /* 0x0000001205057224 */ /* 0x000fe400078e020e */
[----:B------:R-:W-:-:S03]  /*1200*/  IMAD.MOV.U32 R0, RZ, RZ, 0x1 ;  /* 0x00000001ff007424 */ /* 0x000fc600078e00ff */
[----:B------:R-:W-:Y:S02]  /*1210*/  SEL R6, R5, R4, !P2 ;  /* 0x0000000405067207 */ /* 0x000fe40005000000 */
[----:B------:R-:W-:-:S03]  /*1220*/  SEL R4, R4, R5, !P2 ;  /* 0x0000000504047207 */ /* 0x000fc60005000000 */
[----:B------:R3:W-:Y:S04]  /*1230*/  STL [R1+0x84], R6 ;  /* 0x0000840601007387 */ /* 0x0007e80000100800 */
[----:B------:R3:W-:Y:S04]  /*1240*/  STL [R1+0x74], R25 ;  /* 0x0000741901007387 */ /* 0x0007e80000100800 */
[----:B------:R3:W-:Y:S02]  /*1250*/  STL [R1+0x80], R4 ;  /* 0x0000800401007387 */ /* 0x0007e40000100800 */
.L_x_10:
[----:B------:R-:W-:Y:S05]  /*1260*/  @!P1 BRA `(.L_x_13) ;  /* 0x000000d800c09947 */ /* 0x000fea0003800000 */
[----:B------:R-:W-:-:S06]  /*1270*/  UISETP.GT.U32.AND UP0, UPT, UR12, 0x1, UPT ;  /* 0x000000010c00788c */ /* 0x000fcc000bf04070 */
[----:B------:R-:W-:-:S13]  /*1280*/  PLOP3.LUT P0, PT, PT, PT, UP0, 0x80, 0x0 ;  /* 0x000000000000781c */ /* 0x000fda0003f0f008 */
[----:B------:R-:W-:Y:S05]  /*1290*/  @P0 EXIT ;  /* 0x000000000000094d */ /* 0x000fea0003800000 */
.L_x_14:
[----:B------:R-:W-:-:S08]  /*12a0*/  NOP ;  /* 0x0000000000007918 */ /* 0x000fd00000000000 */
[----:B------:R-:W4:Y:S02]  /*12b0*/  USETMAXREG.TRY_ALLOC.CTAPOOL UP0, 0xe8 ;  /* 0x000000e8000079c8 */ /* 0x000f240008000600 */
[----:B----4-:R-:W-:-:S13]  /*12c0*/  PLOP3.LUT P0, PT, PT, PT, UP0, 0x80, 0x0 ;  /* 0x000000000000781c */ /* 0x010fda0003f0f008 */
[----:B------:R-:W-:Y:S05]  /*12d0*/  @!P0 BRA `(.L_x_14) ;  /* 0xfffffffc00f08947 */ /* 0x000fea000383ffff */
[----:B------:R-:W-:-:S13]  /*12e0*/  LOP3.LUT P0, RZ, R0, 0xff, RZ, 0xc0, !PT ;  /* 0x000000ff00ff7812 */ /* 0x000fda000780c0ff */
[----:B------:R-:W-:Y:S05]  /*12f0*/  @!P0 EXIT ;  /* 0x000000000000894d */ /* 0x000fea0003800000 */
[----:B------:R-:W4:Y:S01]  /*1300*/  S2UR UR6, SR_CgaCtaId ;  /* 0x00000000000679c3 */ /* 0x000f220000008800 */
[----:B------:R-:W-:Y:S01]  /*1310*/  SHF.R.S32.HI R0, RZ, 0x1f, R3 ;  /* 0x0000001fff007819 */ /* 0x000fe20000011403 */
[----:B------:R-:W-:Y:S01]  /*1320*/  UIADD3 UR7, UR17, -0x1, URZ ;  /* 0xffffffff11077890 */ /* 0x000fe2000fffe03f */
[----:B------:R-:W-:Y:S02]  /*1330*/  UMOV UR12, 0x400 ;  /* 0x00000400000c7882 */ /* 0x000fe40000000000 */
[CC--:B------:R-:W-:Y:S01]  /*1340*/  LEA.HI R2, R0.reuse, R3.reuse, RZ, 0x2 ;  /* 0x0000000300027211 */ /* 0x0c0fe200078f10ff */
[----:B------:R-:W-:Y:S01]  /*1350*/  UISETP.LT.AND UP0, UPT, UR14, 0x1, UPT ;  /* 0x000000010e00788c */ /* 0x000fe2000bf01270 */
[----:B------:R-:W-:Y:S01]  /*1360*/  LEA.HI R0, R0, R3, RZ, 0x5 ;  /* 0x0000000300007211 */ /* 0x000fe200078f28ff */
[----:B------:R-:W-:Y:S01]  /*1370*/  ULOP3.LUT UR26, UR13, 0x1, URZ, 0xfc, !UPT ;  /* 0x000000010d1a7892 */ /* 0x000fe2000f8efc3f */
[--C-:B---3--:R-:W-:Y:S01]  /*1380*/  SHF.R.S32.HI R4, RZ, 0x2, R2.reuse ;  /* 0x00000002ff047819 */ /* 0x108fe20000011402 */
[----:B------:R-:W-:Y:S01]  /*1390*/  USEL UR16, UR14, 0x1, UP0 ;  /* 0x000000010e107887 */ /* 0x000fe20008000000 */
[----:B------:R-:W-:Y:S01]  /*13a0*/  SHF.R.S32.HI R5, RZ, 0x1f, R2 ;  /* 0x0000001fff057819 */ /* 0x000fe20000011402 */
[----:B------:R-:W-:-:S02]  /*13b0*/  UISETP.NE.AND UP0, UPT, UR7, URZ, UPT ;  /* 0x0000003f0700728c */ /* 0x000fc4000bf05270 */
[----:B------:R-:W-:Y:S01]  /*13c0*/  USHF.L.U32 UR27, UR14, 0x1, URZ ;  /* 0x000000010e1b7899 */ /* 0x000fe2000800063f */
[----:B------:R-:W-:Y:S01]  /*13d0*/  LEA.HI R5, R5, R4, RZ, 0x3 ;  /* 0x0000000405057211 */ /* 0x000fe200078f18ff */
[----:B------:R-:W-:Y:S02]  /*13e0*/  UIADD3 UR16, -UR16, UR14, URZ ;  /* 0x0000000e10107290 */ /* 0x000fe4000fffe13f */
[----:B------:R-:W-:Y:S01]  /*13f0*/  USEL UR29, URZ, 0x1, UP0 ;  /* 0x000000013f1d7887 */ /* 0x000fe20008000000 */
[----:B------:R-:W-:Y:S01]  /*1400*/  LOP3.LUT R5, R5, 0xfffffff8, RZ, 0xc0, !PT ;  /* 0xfffffff805057812 */ /* 0x000fe200078ec0ff */
[----:B----4-:R-:W-:-:S04]  /*1410*/  ULEA UR12, UR6, UR12, 0x18 ;  /* 0x0000000c060c7291 */ /* 0x010fc8000f8ec03f */
[----:B------:R-:W-:Y:S01]  /*1420*/  IMAD.IADD R2, R4, 0x1, -R5 ;  /* 0x0000000104027824 */ /* 0x000fe200078e0a05 */
[----:B------:R-:W-:Y:S01]  /*1430*/  USHF.L.U32 UR6, UR7, 0x3, URZ ;  /* 0x0000000307067899 */ /* 0x000fe2000800063f */
[----:B------:R-:W-:Y:S01]  /*1440*/  SHF.R.S32.HI R5, RZ, 0x5, R0 ;  /* 0x00000005ff057819 */ /* 0x000fe20000011400 */
[----:B------:R-:W-:Y:S02]  /*1450*/  UIADD3 UR28, UR12, 0x40, URZ ;  /* 0x000000400c1c7890 */ /* 0x000fe4000fffe03f */
[----:B------:R-:W-:Y:S01]  /*1460*/  ULOP3.LUT UR6, UR6, 0x8, URZ, 0xc0, !UPT ;  /* 0x0000000806067892 */ /* 0x000fe2000f8ec03f */
[--C-:B------:R-:W-:Y:S01]  /*1470*/  SHF.R.S32.HI R3, RZ, 0x1f, R2.reuse ;  /* 0x0000001fff037819 */ /* 0x100fe20000011402 */
[C-C-:B------:R-:W-:Y:S01]  /*1480*/  IMAD R0, R5.reuse, -0x10, -R2.reuse ;  /* 0xfffffff005007824 */ /* 0x140fe200078e0a02 */
[----:B------:R-:W-:Y:S02]  /*1490*/  ULEA UR17, UR17, UR28, 0x3 ;  /* 0x0000001c11117291 */ /* 0x000fe4000f8e183f */
[----:B------:R-:W-:Y:S01]  /*14a0*/  ULOP3.LUT UR30, UR6, 0x8, URZ, 0x3c, !UPT ;  /* 0x00000008061e7892 */ /* 0x000fe2000f8e3c3f */
[----:B------:R-:W-:Y:S01]  /*14b0*/  IMAD.WIDE R2, R5, 0x10, R2 ;  /* 0x0000001005027825 */ /* 0x000fe200078e0202 */
[----:B------:R-:W-:-:S03]  /*14c0*/  ULOP3.LUT UR18, UR6, 0x18, URZ, 0x3c, !UPT ;  /* 0x0000001806127892 */ /* 0x000fc6000f8e3c3f */
[----:B------:R-:W-:Y:S02]  /*14d0*/  ULDC UR6, c[0x0][0x284] ;  /* 0x0000a10000067ab9 */ /* 0x000fe40000000800 */
[----:B------:R-:W-:-:S05]  /*14e0*/  VIADD R0, R0, UR6 ;  /* 0x0000000600007c36 */ /* 0x000fca0008000000 */
[----:B------:R3:W-:Y:S04]  /*14f0*/  STL [R1+0x90], R0 ;  /* 0x0000900001007387 */ /* 0x0007e80000100800 */
[----:B------:R3:W-:Y:S02]  /*1500*/  STL.64 [R1+0x88], R2 ;  /* 0x0000880201007387 */ /* 0x0007e40000100a00 */
.L_x_297:
[----:B---3--:R-:W-:Y:S01]  /*1510*/  IMAD.U32 R0, RZ, RZ, UR29 ;  /* 0x0000001dff007e24 */ /* 0x008fe2000f8e00ff */
[----:B0-2---:R-:W3:Y:S01]  /*1520*/  LDC R2, c[0x0][0x28c] ;  /* 0x0000a300ff027b82 */ /* 0x005ee20000000800 */
[----:B------:R-:W-:Y:S01]  /*1530*/  UMOV UR6, URZ ;  /* 0x0000003f00067c82 */ /* 0x000fe20008000000 */
[----:B------:R-:W-:Y:S02]  /*1540*/  UMOV UR19, UR5 ;  /* 0x0000000500137c82 */ /* 0x000fe40008000000 */
[----:B------:R-:W-:-:S04]  /*1550*/  SHF.L.U32 R0, R0, 0x1f, RZ ;  /* 0x0000001f00007819 */ /* 0x000fc800000006ff */
[----:B----4-:R-:W4:Y:S01]  /*1560*/  SYNCS.PHASECHK.TRANS64.TRYWAIT P0, [UR17+-0x8], R0 ;  /* 0xfffff800ff0075a7 */ /* 0x010f220008000151 */
[----:B---3--:R-:W-:Y:S01]  /*1570*/  ISETP.GE.AND P1, PT, R2, 0x1, PT ;  /* 0x000000010200780c */ /* 0x008fe20003f26270 */
[----:B-1--4-:R-:W-:-:S12]  /*1580*/  @!P0 BRA `(.L_x_15) ;  /* 0x000000e400f48947 */ /* 0x012fd80003800000 */
.L_x_318:
[----:B------:R4:W-:Y:S01]  /*1590*/  STL [R1+0x70], RZ ;  /* 0x000070ff01007387 */ /* 0x0009e20000100800 */
[----:B------:R-:W-:Y:S01]  /*15a0*/  UMOV UR7, URZ ;  /* 0x0000003f00077c82 */ /* 0x000fe20008000000 */
[----:B------:R-:W-:Y:S01]  /*15b0*/  UMOV UR8, URZ ;  /* 0x0000003f00087c82 */ /* 0x000fe20008000000 */
[----:B---3--:R-:W-:Y:S01]  /*15c0*/  IMAD.MOV.U32 R0, RZ, RZ, RZ ;  /* 0x000000ffff007224 */ /* 0x008fe200078e00ff */
[----:B------:R4:W-:Y:S01]  /*15d0*/  STL [R1+0x6c], RZ ;  /* 0x00006cff01007387 */ /* 0x0009e20000100800 */
[----:B------:R-:W-:Y:S02]  /*15e0*/  CS2R R2, SRZ ;  /* 0x0000000000027805 */ /* 0x000fe4000001ff00 */
[----:B------:R-:W-:Y:S02]  /*15f0*/  CS2R R4, SRZ ;  /* 0x0000000000047805 */ /* 0x000fe4000001ff00 */
[----:B--2---:R-:W-:Y:S01]  /*1600*/  CS2R R6, SRZ ;  /* 0x0000000000067805 */ /* 0x004fe2000001ff00 */
[----:B------:R4:W-:Y:S01]  /*1610*/  STL [R1+0x68], RZ ;  /* 0x000068ff01007387 */ /* 0x0009e20000100800 */
[----:B------:R-:W-:-:S02]  /*1620*/  CS2R R8, SRZ ;  /* 0x0000000000087805 */ /* 0x000fc4000001ff00 */
[----:B0-----:R-:W-:Y:S02]  /*1630*/  CS2R R10, SRZ ;  /* 0x00000000000a7805 */ /* 0x001fe4000001ff00 */
[----:B------:R-:W-:Y:S01]  /*1640*/  CS2R R12, SRZ ;  /* 0x00000000000c7805 */ /* 0x000fe2000001ff00 */
[----:B------:R4:W-:Y:S01]  /*1650*/  STL [R1+0x64], RZ ;  /* 0x000064ff01007387 */ /* 0x0009e20000100800 */
[----:B------:R-:W-:Y:S02]  /*1660*/  CS2R R14, SRZ ;  /* 0x00000000000e7805 */ /* 0x000fe4000001ff00 */
[----:B------:R-:W-:Y:S02]  /*1670*/  CS2R R16, SRZ ;  /* 0x0000000000107805 */ /* 0x000fe4000001ff00 */
[----:B-1----:R-:W-:Y:S01]  /*1680*/  CS2R R18, SRZ ;  /* 0x0000000000127805 */ /* 0x002fe2000001ff00 */
[----:B------:R4:W-:Y:S01]  /*1690*/  STL [R1+0x60], RZ ;  /* 0x000060ff01007387 */ /* 0x0009e20000100800 */
[----:B------:R-:W-:-:S02]  /*16a0*/  CS2R R20, SRZ ;  /* 0x0000000000147805 */ /* 0x000fc4000001ff00 */
[----:B------:R-:W-:Y:S02]  /*16b0*/  CS2R R22, SRZ ;  /* 0x0000000000167805 */ /* 0x000fe4000001ff00 */
[----:B------:R-:W-:Y:S01]  /*16c0*/  CS2R R152, SRZ ;  /* 0x0000000000987805 */ /* 0x000fe2000001ff00 */
[----:B------:R4:W-:Y:S01]  /*16d0*/  STL [R1+0x5c], RZ ;  /* 0x00005cff01007387 */ /* 0x0009e20000100800 */
[----:B------:R-:W-:Y:S02]  /*16e0*/  CS2R R154, SRZ ;  /* 0x00000000009a7805 */ /* 0x000fe4000001ff00 */
[----:B------:R-:W-:Y:S02]  /*16f0*/  CS2R R156, SRZ ;  /* 0x00000000009c7805 */ /* 0x000fe4000001ff00 */
[----:B------:R-:W-:Y:S01]  /*1700*/  CS2R R158, SRZ ;  /* 0x00000000009e7805 */ /* 0x000fe2000001ff00 */
        /* <DEDUP_REMOVED lines=45> */
[----:B------:R-:W-:Y:S01]  /*19e0*/  CS2R R226, SRZ ;  /* 0x0000000000e27805 */ /* 0x000fe2000001ff00 */
[----:B------:R-:W-:Y:S01]  /*19f0*/  IMAD.U32 R228, RZ, RZ, UR4 ;  /* 0x00000004ffe47e24 */ /* 0x000fe2000f8e00ff */
[----:B------:R-:W-:Y:S01]  /*1a00*/  CS2R R24, SRZ ;  /* 0x0000000000187805 */ /* 0x000fe2000001ff00 */
[----:B------:R4:W-:Y:S01]  /*1a10*/  STL [R1+0x28], RZ ;  /* 0x000028ff01007387 */ /* 0x0009e20000100800 */
[----:B------:R-:W-:Y:S02]  /*1a20*/  CS2R R26, SRZ ;  /* 0x00000000001a7805 */ /* 0x000fe4000001ff00 */
[----:B------:R-:W-:-:S02]  /*1a30*/  CS2R R28, SRZ ;  /* 0x00000000001c7805 */ /* 0x000fc4000001ff00 */
[----:B------:R-:W-:Y:S01]  /*1a40*/  CS2R R30, SRZ ;  /* 0x00000000001e7805 */ /* 0x000fe2000001ff00 */
[----:B------:R4:W-:Y:S01]  /*1a50*/  STL [R1+0x24], RZ ;  /* 0x000024ff01007387 */ /* 0x0009e20000100800 */
[----:B------:R-:W-:Y:S02]  /*1a60*/  CS2R R32, SRZ ;  /* 0x0000000000207805 */ /* 0x000fe4000001ff00 */
[----:B------:R-:W-:Y:S02]  /*1a70*/  CS2R R34, SRZ ;  /* 0x0000000000227805 */ /* 0x000fe4000001ff00 */
        /* <DEDUP_REMOVED lines=33> */
[----:B------:R4:W-:Y:S01]  /*1c90*/  STL [R1], RZ ;  /* 0x000000ff01007387 */ /* 0x0009e20000100800 */
[----:B------:R-:W-:Y:S02]  /*1ca0*/  CS2R R86, SRZ ;  /* 0x0000000000567805 */ /* 0x000fe4000001ff00 */
[----:B------:R-:W-:-:S02]  /*1cb0*/  CS2R R88, SRZ ;  /* 0x0000000000587805 */ /* 0x000fc4000001ff00 */
[----:B------:R-:W-:Y:S02]  /*1cc0*/  CS2R R90, SRZ ;  /* 0x00000000005a7805 */ /* 0x000fe4000001ff00 */
[----:B------:R-:W-:Y:S02]  /*1cd0*/  CS2R R92, SRZ ;  /* 0x00000000005c7805 */ /* 0x000fe4000001ff00 */
[----:B------:R-:W-:Y:S02]  /*1ce0*/  CS2R R94, SRZ ;  /* 0x00000000005e7805 */ /* 0x000fe4000001ff00 */
[----:B------:R-:W-:Y:S02]  /*1cf0*/  CS2R R96, SRZ ;  /* 0x0000000000607805 */ /* 0x000fe4000001ff00 */
        /* <DEDUP_REMOVED lines=26> */
[----:B------:R-:W-:Y:S01]  /*1ea0*/  CS2R R150, SRZ ;  /* 0x0000000000967805 */ /* 0x000fe2000001ff00 */
[----:B----4-:R-:W-:Y:S06]  /*1eb0*/  @!P1 BRA `(.L_x_16) ;  /* 0x0000001000749947 */ /* 0x010fec0003800000 */
[----:B------:R-:W-:-:S06]  /*1ec0*/  UISETP.NE.AND UP0, UPT, UR26, 0x3, UPT ;  /* 0x000000031a00788c */ /* 0x000fcc000bf05270 */
[----:B------:R-:W-:-:S13]  /*1ed0*/  PLOP3.LUT P1, PT, PT, PT, UP0, 0x80, 0x0 ;  /* 0x000000000000781c */ /* 0x000fda0003f2f008 */
[----:B------:R-:W-:Y:S05]  /*1ee0*/  @!P1 BRA `(.L_x_17) ;  /* 0x0000000000049947 */ /* 0x000fea0003800000 */
[----:B------:R-:W-:Y:S01]  /*1ef0*/  BPT.TRAP 0x1 ;  /* 0x000000040000795c */ /* 0x000fe20000300000 */
.L_x_17:
[----:B------:R-:W-:Y:S01]  /*1f00*/  ULEA UR6, UR5, UR12, 0x3 ;  /* 0x0000000c05067291 */ /* 0x000fe2000f8e183f */
[----:B------:R-:W-:-:S05]  /*1f10*/  IMAD.U32 R0, RZ, RZ, UR4 ;  /* 0x00000004ff007e24 */ /* 0x000fca000f8e00ff */
[----:B------:R-:W-:-:S04]  /*1f20*/  SHF.L.U32 R0, R0, 0x1f, RZ ;  /* 0x0000001f00007819 */ /* 0x000fc800000006ff */
[----:B------:R0:W1:Y:S01]  /*1f30*/  SYNCS.PHASECHK.TRANS64.TRYWAIT P0, [UR6], R0 ;  /* 0x00000000ff0075a7 */ /* 0x0000620008000146 */
[----:B------:R-:W-:Y:S05]  /*1f40*/  @!P1 BRA `(.L_x_18) ;  /* 0x0000000000049947 */ /* 0x000fea0003800000 */
[----:B------:R-:W-:Y:S01]  /*1f50*/  BPT.TRAP 0x1 ;  /* 0x000000040000795c */ /* 0x000fe20000300000 */
.L_x_18:
[----:B-1----:R-:W-:Y:S05]  /*1f60*/  @P0 BRA `(.L_x_19) ;  /* 0x0000000000080947 */ /* 0x002fea0003800000 */
[----:B------:R-:W1:Y:S02]  /*1f70*/  SYNCS.PHASECHK.TRANS64.TRYWAIT P0, [UR6], R0 ;  /* 0x00000000ff0075a7 */ /* 0x000e640008000146 */
[----:B-1----:R-:W-:Y:S05]  /*1f80*/  @!P0 BRA `(.L_x_20) ;  /* 0x000000dc008c8947 */ /* 0x002fea0003800000 */
.L_x_19:
[----:B------:R-:W-:Y:S01]  /*1f90*/  UIADD3 UR6, UR12, 0x100, URZ ;  /* 0x000001000c067890 */ /* 0x000fe2000fffe03f */
[----:B------:R-:W-:Y:S01]  /*1fa0*/  WARPGROUP.ARRIVE ;  /* 0x00000000000079c5 */ /* 0x000fe20000000000 */
[----:B------:R-:W-:Y:S01]  /*1fb0*/  UIADD3 UR7, UR12, 0x3100, URZ ;  /* 0x000031000c077890 */ /* 0x000fe2000fffe03f */
[----:B------:R2:W-:Y:S01]  /*1fc0*/  STL [R1+0x70], RZ ;  /* 0x000070ff01007387 */ /* 0x0005e20000100800 */
[----:B------:R-:W-:Y:S01]  /*1fd0*/  USHF.R.U32.HI UR6, URZ, 0x4, UR6 ;  /* 0x000000043f067899 */ /* 0x000fe20008011606 */
[----:B01----:R-:W-:Y:S01]  /*1fe0*/  IMAD.MOV.U32 R0, RZ, RZ, RZ ;  /* 0x000000ffff007224 */ /* 0x003fe200078e00ff */
[----:B------:R-:W-:Y:S01]  /*1ff0*/  USHF.R.U32.HI UR7, URZ, 0x4, UR7 ;  /* 0x000000043f077899 */ /* 0x000fe20008011607 */
[----:B------:R2:W-:Y:S01]  /*2000*/  STL [R1+0x6c], RZ ;  /* 0x00006cff01007387 */ /* 0x0005e20000100800 */
[----:B------:R-:W-:Y:S01]  /*2010*/  ULOP3.LUT UR6, UR6, 0x3fff, URZ, 0xc0, !UPT ;  /* 0x00003fff06067892 */ /* 0x000fe2000f8ec03f */
[----:B------:R-:W-:Y:S01]  /*2020*/  CS2R R2, SRZ ;  /* 0x0000000000027805 */ /* 0x000fe2000001ff00 */
[----:B------:R-:W-:Y:S01]  /*2030*/  ULOP3.LUT UR7, UR7, 0x3fff, URZ, 0xc0, !UPT ;  /* 0x00003fff07077892 */ /* 0x000fe2000f8ec03f */
[----:B------:R2:W-:Y:S01]  /*2040*/  STL [R1+0x68], RZ ;  /* 0x000068ff01007387 */ /* 0x0005e20000100800 */
[----:B------:R-:W-:Y:S01]  /*2050*/  ULOP3.LUT UR6, UR6, 0x10000, URZ, 0xfc, !UPT ;  /* 0x0001000006067892 */ /* 0x000fe2000f8efc3f */
[----:B------:R-:W-:Y:S01]  /*2060*/  CS2R R4, SRZ ;  /* 0x0000000000047805 */ /* 0x000fe2000001ff00 */
[----:B------:R-:W-:Y:S01]  /*2070*/  ULOP3.LUT UR7, UR7, 0x10000, URZ, 0xfc, !UPT ;  /* 0x0001000007077892 */ /* 0x000fe2000f8efc3f */
[----:B------:R2:W-:Y:S01]  /*2080*/  STL [R1+0x64], RZ ;  /* 0x000064ff01007387 */ /* 0x0005e20000100800 */
[----:B------:R-:W-:Y:S01]  /*2090*/  ULEA UR8, UR5, UR6, 0x8 ;  /* 0x0000000605087291 */ /* 0x000fe2000f8e403f */
[----:B------:R-:W-:Y:S01]  /*20a0*/  CS2R R6, SRZ ;  /* 0x0000000000067805 */ /* 0x000fe2000001ff00 */
[----:B------:R-:W-:Y:S01]  /*20b0*/  ULEA UR10, UR5, UR7, 0xa ;  /* 0x00000007050a7291 */ /* 0x000fe2000f8e503f */
[----:B------:R2:W-:Y:S01]  /*20c0*/  STL [R1+0x60], RZ ;  /* 0x000060ff01007387 */ /* 0x0005e20000100800 */
[----:B------:R-:W-:Y:S01]  /*20d0*/  UMOV UR9, 0x80000020 ;  /* 0x8000002000097882 */ /* 0x000fe20000000000 */
[----:B------:R-:W-:Y:S01]  /*20e0*/  UMOV UR11, 0x80000020 ;  /* 0x80000020000b7882 */ /* 0x000fe20000000000 */
[----:B------:R-:W-:Y:S01]  /*20f0*/  ULDC UR7, c[0x0][0x50c] ;  /* 0x0001430000077ab9 */ /* 0x000fe20000000800 */
[----:B------:R2:W-:Y:S01]  /*2100*/  STL [R1+0x5c], RZ ;  /* 0x00005cff01007387 */ /* 0x0005e20000100800 */
[----:B------:R-:W-:Y:S01]  /*2110*/  UISETP.NE.AND UP0, UPT, UR7, 0x2, UPT ;  /* 0x000000020700788c */ /* 0x000fe2000bf05270 */
[----:B------:R-:W-:Y:S01]  /*2120*/  CS2R R8, SRZ ;  /* 0x0000000000087805 */ /* 0x000fe2000001ff00 */
[----:B------:R-:W-:Y:S01]  /*2130*/  UMOV UR6, 0x2 ;  /* 0x0000000200067882 */ /* 0x000fe20000000000 */
[----:B------:R-:W-:Y:S01]  /*2140*/  QGMMA.64x256x32.F32.E4M3.E4M3 R24, gdesc[UR8], RZ, !UPT ;  /* 0x03e00000081879f3 */ /* 0x000fe2000c7008ff */
[----:B------:R2:W-:Y:S01]  /*2150*/  STL [R1+0x58], RZ ;  /* 0x000058ff01007387 */ /* 0x0005e20000100800 */
[----:B------:R-:W-:Y:S01]  /*2160*/  USEL UR7, URZ, 0x1, UP0 ;  /* 0x000000013f077887 */ /* 0x000fe20008000000 */
[----:B------:R-:W-:Y:S01]  /*2170*/  CS2R R10, SRZ ;  /* 0x00000000000a7805 */ /* 0x000fe2000001ff00 */
[----:B------:R-:W-:Y:S01]  /*2180*/  UIADD3 UR8, UR8, 0x2, URZ ;  /* 0x0000000208087890 */ /* 0x000fe2000fffe03f */
[----:B------:R2:W-:Y:S01]  /*2190*/  STL [R1+0x54], RZ ;  /* 0x000054ff01007387 */ /* 0x0005e20000100800 */
[----:B------:R-:W-:Y:S01]  /*21a0*/  UIADD3 UR10, UR10, 0x2, URZ ;  /* 0x000000020a0a7890 */ /* 0x000fe2000fffe03f */
[----:B------:R-:W-:-:S02]  /*21b0*/  CS2R R12, SRZ ;  /* 0x00000000000c7805 */ /* 0x000fc4000001ff00 */
[----:B------:R-:W-:Y:S01]  /*21c0*/  ISETP.NE.AND P0, PT, RZ, UR7, PT ;  /* 0x00000007ff007c0c */ /* 0x000fe2000bf05270 */
[----:B------:R2:W-:Y:S01]  /*21d0*/  STL [R1+0x50], RZ ;  /* 0x000050ff01007387 */ /* 0x0005e20000100800 */
[----:B------:R-:W-:Y:S01]  /*21e0*/  UMOV UR9, 0x80000020 ;  /* 0x8000002000097882 */ /* 0x000fe20000000000 */
[----:B------:R-:W-:Y:S01]  /*21f0*/  UMOV UR11, 0x80000020 ;  /* 0x80000020000b7882 */ /* 0x000fe20000000000 */
        /* <DEDUP_REMOVED lines=57> */
[----:B------:R2:W-:Y:S04]  /*2590*/  STL [R1+0x14], RZ ;  /* 0x000014ff01007387 */ /* 0x0005e80000100800 */
[----:B------:R2:W-:Y:S04]  /*25a0*/  STL [R1+0x10], RZ ;  /* 0x000010ff01007387 */ /* 0x0005e80000100800 */
[----:B------:R2:W-:Y:S04]  /*25b0*/  STL [R1+0xc], RZ ;  /* 0x00000cff01007387 */ /* 0x0005e80000100800 */
[----:B------:R2:W-:Y:S04]  /*25c0*/  STL [R1+0x8], RZ ;  /* 0x000008ff01007387 */ /* 0x0005e80000100800 */
[----:B------:R2:W-:Y:S04]  /*25d0*/  STL [R1+0x4], RZ ;  /* 0x000004ff01007387 */ /* 0x0005e80000100800 */
[----:B------:R2:W-:Y:S01]  /*25e0*/  STL [R1], RZ ;  /* 0x000000ff01007387 */ /* 0x0005e20000100800 */
[----:B------:R-:W-:Y:S01]  /*25f0*/  QGMMA.64x256x32.F32.E4M3.E4M3 R24, gdesc[UR8], R24, gsb0 ;  /* 0x03e00000081879f3 */ /* 0x000fe20008000818 */
[----:B------:R-:W-:Y:S05]  /*2600*/  @!P0 BRA `(.L_x_21) ;  /* 0x0000000800848947 */ /* 0x000fea0003800000 */
[----:B------:R-:W-:Y:S02]  /*2610*/  WARPGROUP.DEPBAR.LE gsb0, 0x0 ;  /* 0x00008000000079c5 */ /* 0x000fe40000010000 */
[----:B------:R-:W-:-:S01]  /*2620*/  FADD R227, RZ, R24 ;  /* 0x00000018ffe37221 */ /* 0x000fc20000000000 */
[----:B------:R-:W-:Y:S01]  /*2630*/  FADD R226, RZ, R25 ;  /* 0x00000019ffe27221 */ /* 0x000fe20000000000 */
[----:B------:R-:W-:-:S01]  /*2640*/  FADD R225, RZ, R26 ;  /* 0x0000001affe17221 */ /* 0x000fc20000000000 */
[----:B------:R-:W-:Y:S01]  /*2650*/  FADD R224, RZ, R27 ;  /* 0x0000001bffe07221 */ /* 0x000fe20000000000 */
[----:B------:R-:W-:-:S01]  /*2660*/  FADD R223, RZ, R28 ;  /* 0x0000001cffdf7221 */ /* 0x000fc20000000000 */
[----:B------:R0:W-:Y:S01]  /*2670*/  STL [R1+0x98], R227 ;  /* 0x000098e301007387 */ /* 0x0001e20000100800 */
[----:B------:R-:W-:-:S01]  /*2680*/  FADD R222, RZ, R29 ;  /* 0x0000001dffde7221 */ /* 0x000fc20000000000 */
[----:B------:R-:W-:Y:S01]  /*2690*/  FADD R221, RZ, R30 ;  /* 0x0000001effdd7221 */ /* 0x000fe20000000000 */
[----:B------:R-:W-:-:S01]  /*26a0*/  FADD R220, RZ, R31 ;  /* 0x0000001fffdc7221 */ /* 0x000fc20000000000 */
[----:B------:R-:W-:Y:S01]  /*26b0*/  FADD R219, RZ, R32 ;  /* 0x00000020ffdb7221 */ /* 0x000fe20000000000 */
[----:B------:R-:W-:-:S01]  /*26c0*/  FADD R218, RZ, R33 ;  /* 0x00000021ffda7221 */ /* 0x000fc20000000000 */
[----:B------:R-:W-:Y:S01]  /*26d0*/  FADD R217, RZ, R34 ;  /* 0x00000022ffd97221 */ /* 0x000fe20000000000 */
[----:B------:R-:W-:-:S01]  /*26e0*/  FADD R216, RZ, R35 ;  /* 0x00000023ffd87221 */ /* 0x000fc20000000000 */
[----:B------:R-:W-:Y:S01]  /*26f0*/  FADD R215, RZ, R36 ;  /* 0x00000024ffd77221 */ /* 0x000fe20000000000 */
[----:B------:R-:W-:-:S01]  /*2700*/  FADD R214, RZ, R37 ;  /* 0x00000025ffd67221 */ /* 0x000fc20000000000 */
[----:B0-----:R-:W-:Y:S01]  /*2710*/  FADD R227, RZ, R123 ;  /* 0x0000007bffe37221 */ /* 0x001fe20000000000 */
[----:B------:R-:W-:-:S01]  /*2720*/  FADD R213, RZ, R38 ;  /* 0x00000026ffd57221 */ /* 0x000fc20000000000 */
[----:B------:R-:W-:Y:S01]  /*2730*/  FADD R212, RZ, R39 ;  /* 0x00000027ffd47221 */ /* 0x000fe20000000000 */
[----:B------:R-:W-:-:S01]  /*2740*/  FADD R211, RZ, R40 ;  /* 0x00000028ffd37221 */ /* 0x000fc20000000000 */
[----:B------:R-:W-:Y:S01]  /*2750*/  FADD R210, RZ, R41 ;  /* 0x00000029ffd27221 */ /* 0x000fe20000000000 */
[----:B------:R0:W-:Y:S01]  /*2760*/  STL [R1], R227 ;  /* 0x000000e301007387 */ /* 0x0001e20000100800 */
        /* <DEDUP_REMOVED lines=93> */
[----:B0-----:R-:W-:-:S05]  /*2d40*/  FADD R227, RZ, R130 ;  /* 0x00000082ffe37221 */ /* 0x001fca0000000000 */
[----:B------:R0:W-:Y:S02]  /*2d50*/  STL [R1+0x1c], R227 ;  /* 0x00001ce301007387 */ /* 0x0001e40000100800 */
        /* <DEDUP_REMOVED lines=41> */
[----:B------:R0:W-:Y:S04]  /*2ff0*/  STL [R1+0x70], R227 ;  /* 0x000070e301007387 */ /* 0x0001e80000100800 */
[----:B0-----:R0:W5:Y:S01]  /*3000*/  LDL.LU R227, [R1+0x98] ;  /* 0x0000980001e37983 */ /* 0x0011620000300800 */
[----:B------:R-:W-:-:S05]  /*3010*/  UMOV UR6, URZ ;  /* 0x0000003f00067c82 */ /* 0x000fca0008000000 */
.L_x_21:
[----:B------:R-:W-:-:S04]  /*3020*/  UIADD3 UR19, UR5, 0x1, URZ ;  /* 0x0000000105137890 */ /* 0x000fc8000fffe03f */
[----:B------:R-:W-:-:S04]  /*3030*/  UISETP.NE.AND UP0, UPT, UR19, 0x3, UPT ;  /* 0x000000031300788c */ /* 0x000fc8000bf05270 */
[----:B------:R-:W-:Y:S02]  /*3040*/  USEL UR8, URZ, 0x1, UP0 ;  /* 0x000000013f087887 */ /* 0x000fe40008000000 */
[----:B------:R-:W-:Y:S02]  /*3050*/  USEL UR19, UR19, URZ, UP0 ;  /* 0x0000003f13137287 */ /* 0x000fe40008000000 */
[----:B------:R-:W-:-:S06]  /*3060*/  ULOP3.LUT UR8, UR4, UR8, URZ, 0x3c, !UPT ;  /* 0x0000000804087292 */ /* 0x000fcc000f8e3c3f */
[----:B------:R-:W-:Y:S01]  /*3070*/  IMAD.U32 R228, RZ, RZ, UR8 ;  /* 0x00000008ffe47e24 */ /* 0x000fe2000f8e00ff */
[----:B------:R-:W-:-:S06]  /*3080*/  UMOV UR8, 0x1 ;  /* 0x0000000100087882 */ /* 0x000fcc0000000000 */
.L_x_16:
[----:B------:R-:W-:-:S06]  /*3090*/  UISETP.GE.AND UP0, UPT, UR16, 0x1, UPT ;  /* 0x000000011000788c */ /* 0x000fcc000bf06270 */
[----:B------:R-:W-:-:S13]  /*30a0*/  PLOP3.LUT P0, PT, PT, PT, UP0, 0x80, 0x0 ;  /* 0x000000000000781c */ /* 0x000fda0003f0f008 */
[----:B------:R-:W-:Y:S05]  /*30b0*/  @!P0 BRA `(.L_x_22) ;  /* 0x0000001000808947 */ /* 0x000fea0003800000 */
[----:B------:R-:W-:Y:S01]  /*30c0*/  UMOV UR31, UR16 ;  /* 0x00000010001f7c82 */ /* 0x000fe20008000000 */
[----:B------:R-:W-:Y:S01]  /*30d0*/  UMOV UR32, UR5 ;  /* 0x0000000500207c82 */ /* 0x000fe20008000000 */
[----:B------:R-:W-:-:S05]  /*30e0*/  ULDC UR33, c[0x0][0x50c] ;  /* 0x0001430000217ab9 */ /* 0x000fca0000000800 */
.L_x_30:
[----:B------:R-:W-:-:S06]  /*30f0*/  UISETP.NE.AND UP0, UPT, UR26, 0x3, UPT ;  /* 0x000000031a00788c */ /* 0x000fcc000bf05270 */
[----:B------:R-:W-:-:S13]  /*3100*/  PLOP3.LUT P1, PT, PT, PT, UP0, 0x80, 0x0 ;  /* 0x000000000000781c */ /* 0x000fda0003f2f008 */
[----:B-1---5:R-:W-:Y:S05]  /*3110*/  @!P1 BRA `(.L_x_23) ;  /* 0x0000000000049947 */ /* 0x022fea0003800000 */
[----:B------:R-:W-:Y:S01]  /*3120*/  BPT.TRAP 0x1 ;  /* 0x000000040000795c */ /* 0x000fe20000300000 */
.L_x_23:
[----:B------:R-:W-:Y:S01]  /*3130*/  ULEA UR9, UR19, UR12, 0x3 ;  /* 0x0000000c13097291 */ /* 0x000fe2000f8e183f */
[----:B------:R-:W-:-:S08]  /*3140*/  SHF.L.U32 R229, R228, 0x1f, RZ ;  /* 0x0000001fe4e57819 */ /* 0x000fd000000006ff */
[----:B------:R1:W3:Y:S01]  /*3150*/  SYNCS.PHASECHK.TRANS64.TRYWAIT P0, [UR9], R229 ;  /* 0x000000e5ff0075a7 */ /* 0x0002e20008000149 */
[----:B------:R-:W-:Y:S05]  /*3160*/  @!P1 BRA `(.L_x_24) ;  /* 0x0000000000049947 */ /* 0x000fea0003800000 */
[----:B------:R-:W-:Y:S01]  /*3170*/  BPT.TRAP 0x1 ;  /* 0x000000040000795c */ /* 0x000fe20000300000 */
.L_x_24:
[----:B---3--:R-:W-:Y:S05]  /*3180*/  @P0 BRA `(.L_x_25) ;  /* 0x0000000000080947 */ /* 0x008fea0003800000 */
[----:B------:R-:W3:Y:S02]  /*3190*/  SYNCS.PHASECHK.TRANS64.TRYWAIT P0, [UR9], R229 ;  /* 0x000000e5ff0075a7 */ /* 0x000ee40008000149 */
[----:B---3--:R-:W-:Y:S05]  /*31a0*/  @!P0 BRA `(.L_x_26) ;  /* 0x000000cc001c8947 */ /* 0x008fea0003800000 */
.L_x_25:
[----:B------:R-:W-:Y:S01]  /*31b0*/  UIADD3 UR9, UR12, 0x100, URZ ;  /* 0x000001000c097890 */ /* 0x000fe2000fffe03f */
[----:B------:R-:W-:Y:S01]  /*31c0*/  WARPGROUP.ARRIVE ;  /* 0x00000000000079c5 */ /* 0x000fe20000000000 */
[----:B------:R-:W-:Y:S02]  /*31d0*/  UIADD3 UR10, UR12, 0x3100, URZ ;  /* 0x000031000c0a7890 */ /* 0x000fe4000fffe03f */
[----:B------:R-:W-:Y:S02]  /*31e0*/  UISETP.NE.AND UP0, UPT, UR7, URZ, UPT ;  /* 0x0000003f0700728c */ /* 0x000fe4000bf05270 */
[----:B------:R-:W-:Y:S02]  /*31f0*/  USHF.R.U32.HI UR9, URZ, 0x4, UR9 ;  /* 0x000000043f097899 */ /* 0x000fe40008011609 */
[----:B------:R-:W-:Y:S02]  /*3200*/  USHF.R.U32.HI UR10, URZ, 0x4, UR10 ;  /* 0x000000043f0a7899 */ /* 0x000fe4000801160a */
[----:B------:R-:W-:-:S02]  /*3210*/  USEL UR8, UR8, URZ, !UP0 ;  /* 0x0000003f08087287 */ /* 0x000fc4000c000000 */
[----:B------:R-:W-:Y:S02]  /*3220*/  ULOP3.LUT UR9, UR9, 0x3fff, URZ, 0xc0, !UPT ;  /* 0x00003fff09097892 */ /* 0x000fe4000f8ec03f */
[----:B------:R-:W-:Y:S02]  /*3230*/  ULOP3.LUT UR10, UR10, 0x3fff, URZ, 0xc0, !UPT ;  /* 0x00003fff0a0a7892 */ /* 0x000fe4000f8ec03f */
[----:B------:R-:W-:Y:S02]  /*3240*/  UISETP.NE.U32.AND UP0, UPT, UR8, URZ, UPT ;  /* 0x0000003f0800728c */ /* 0x000fe4000bf05070 */
[----:B------:R-:W-:Y:S02]  /*3250*/  ULOP3.LUT UR8, UR9, 0x10000, URZ, 0xfc, !UPT ;  /* 0x0001000009087892 */ /* 0x000fe4000f8efc3f */
[----:B------:R-:W-:Y:S02]  /*3260*/  ULOP3.LUT UR10, UR10, 0x10000, URZ, 0xfc, !UPT ;  /* 0x000100000a0a7892 */ /* 0x000fe4000f8efc3f */
[----:B------:R-:W-:-:S02]  /*3270*/  ULEA UR8, UR19, UR8, 0x8 ;  /* 0x0000000813087291 */ /* 0x000fc4000f8e403f */
[----:B------:R-:W-:Y:S01]  /*3280*/  ULEA UR10, UR19, UR10, 0xa ;  /* 0x0000000a130a7291 */ /* 0x000fe2000f8e503f */
[----:B------:R-:W-:Y:S01]  /*3290*/  UMOV UR9, 0x80000020 ;  /* 0x8000002000097882 */ /* 0x000fe20000000000 */
[----:B------:R-:W-:Y:S01]  /*32a0*/  UMOV UR11, 0x80000020 ;  /* 0x80000020000b7882 */ /* 0x000fe20000000000 */
[----:B------:R-:W-:-:S06]  /*32b0*/  UIADD3 UR6, UR6, 0x2, URZ ;  /* 0x0000000206067890 */ /* 0x000fcc000fffe03f */
[----:B------:R-:W-:Y:S01]  /*32c0*/  QGMMA.64x256x32.F32.E4M3.E4M3 R24, gdesc[UR8], R24, UP0 ;  /* 0x03e00000081879f3 */ /* 0x000fe2000bf00818 */
[----:B------:R-:W-:Y:S02]  /*32d0*/  UIADD3 UR8, UR8, 0x2, URZ ;  /* 0x0000000208087890 */ /* 0x000fe4000fffe03f */
[----:B------:R-:W-:Y:S01]  /*32e0*/  UIADD3 UR10, UR10, 0x2, URZ ;  /* 0x000000020a0a7890 */ /* 0x000fe2000fffe03f */
[----:B------:R-:W-:Y:S01]  /*32f0*/  UMOV UR9, 0x80000020 ;  /* 0x8000002000097882 */ /* 0x000fe20000000000 */
[----:B------:R-:W-:Y:S01]  /*3300*/  UMOV UR11, 0x80000020 ;  /* 0x80000020000b7882 */ /* 0x000fe20000000000 */
[----:B------:R-:W-:-:S04]  /*3310*/  UISETP.NE.AND UP0, UPT, UR6, UR33, UPT ;  /* 0x000000210600728c */ /* 0x000fc8000bf05270 */
[----:B------:R-:W-:-:S06]  /*3320*/  USEL UR7, URZ, 0x1, UP0 ;  /* 0x000000013f077887 */ /* 0x000fcc0008000000 */
[----:B------:R-:W-:-:S12]  /*3330*/  ISETP.NE.AND P0, PT, RZ, UR7, PT ;  /* 0x00000007ff007c0c */ /* 0x000fd8000bf05270 */
[----:B------:R-:W-:Y:S03]  /*3340*/  QGMMA.64x256x32.F32.E4M3.E4M3 R24, gdesc[UR8], R24, gsb0 ;  /* 0x03e00000081879f3 */ /* 0x000fe60008000818 */
[----:B------:R-:W-:Y:S02]  /*3350*/  WARPGROUP.DEPBAR.LE gsb0, 0x1 ;  /* 0x00008000000079c5 */ /* 0x000fe40000010100 */
[----:B------:R-:W-:Y:S05]  /*3360*/  @!P0 BRA `(.L_x_27) ;  /* 0x0000000c00788947 */ /* 0x000fea0003800000 */
[----:B------:R-:W-:Y:S02]  /*3370*/  WARPGROUP.DEPBAR.LE gsb0, 0x0 ;  /* 0x00008000000079c5 */ /* 0x000fe40000010000 */
[----:B-----5:R-:W-:-:S01]  /*3380*/  FADD R227, R24, R227 ;  /* 0x000000e318e37221 */ /* 0x020fc20000000000 */
[----:B------:R-:W-:Y:S01]  /*3390*/  FADD R226, R25, R226 ;  /* 0x000000e219e27221 */ /* 0x000fe20000000000 */
[----:B------:R-:W-:-:S01]  /*33a0*/  FADD R225, R26, R225 ;  /* 0x000000e11ae17221 */ /* 0x000fc20000000000 */
[----:B------:R-:W-:Y:S02]  /*33b0*/  FADD R224, R27, R224 ;  /* 0x000000e01be07221 */ /* 0x000fe40000000000 */
[----:B------:R3:W-:Y:S01]  /*33c0*/  STL [R1+0x98], R227 ;  /* 0x000098e301007387 */ /* 0x0007e20000100800 */
[----:B------:R-:W-:-:S01]  /*33d0*/  FADD R223, R28, R223 ;  /* 0x000000df1cdf7221 */ /* 0x000fc20000000000 */
[----:B------:R-:W-:Y:S01]  /*33e0*/  FADD R222, R29, R222 ;  /* 0x000000de1dde7221 */ /* 0x000fe20000000000 */
[----:B------:R-:W-:-:S01]  /*33f0*/  FADD R221, R30, R221 ;  /* 0x000000dd1edd7221 */ /* 0x000fc20000000000 */
[----:B---3--:R-:W3:Y:S04]  /*3400*/  LDL.LU R227, [R1+0x2c] ;  /* 0x00002c0001e37983 */ /* 0x008ee80000300800 */
[----:B------:R4:W-:Y:S01]  /*3410*/  STL [R1+0x9c], R226 ;  /* 0x00009ce201007387 */ /* 0x0009e20000100800 */
[----:B------:R-:W-:-:S01]  /*3420*/  FADD R220, R31, R220 ;  /* 0x000000dc1fdc7221 */ /* 0x000fc20000000000 */
[----:B------:R-:W-:-:S02]  /*3430*/  FADD R219, R32, R219 ;  /* 0x000000db20db7221 */ /* 0x000fc40000000000 */
[----:B----4-:R-:W4:Y:S04]  /*3440*/  LDL.LU R226, [R1+0x28] ;  /* 0x0000280001e27983 */ /* 0x010f280000300800 */
[----:B------:R0:W-:Y:S01]  /*3450*/  STL [R1+0xa0], R225 ;  /* 0x0000a0e101007387 */ /* 0x0001e20000100800 */
[----:B------:R-:W-:-:S03]  /*3460*/  FADD R218, R33, R218 ;  /* 0x000000da21da7221 */ /* 0x000fc60000000000 */
[----:B0-----:R-:W2:Y:S04]  /*3470*/  LDL.LU R225, [R1+0x24] ;  /* 0x0000240001e17983 */ /* 0x001ea80000300800 */
[----:B------:R0:W-:Y:S01]  /*3480*/  STL [R1+0xa4], R224 ;  /* 0x0000a4e001007387 */ /* 0x0001e20000100800 */
[----:B------:R-:W-:-:S03]  /*3490*/  FADD R217, R34, R217 ;  /* 0x000000d922d97221 */ /* 0x000fc60000000000 */
[----:B0-----:R-:W2:Y:S04]  /*34a0*/  LDL.LU R224, [R1+0x20] ;  /* 0x0000200001e07983 */ /* 0x001ea80000300800 */
[----:B------:R0:W-:Y:S01]  /*34b0*/  STL [R1+0xa8], R223 ;  /* 0x0000a8df01007387 */ /* 0x0001e20000100800 */
[----:B------:R-:W-:-:S03]  /*34c0*/  FADD R216, R35, R216 ;  /* 0x000000d823d87221 */ /* 0x000fc60000000000 */
[----:B0-----:R-:W2:Y:S04]  /*34d0*/  LDL.LU R223, [R1+0x1c] ;  /* 0x00001c0001df7983 */ /* 0x001ea80000300800 */
[----:B------:R0:W-:Y:S04]  /*34e0*/  STL [R1+0xac], R222 ;  /* 0x0000acde01007387 */ /* 0x0001e80000100800 */
        /* <DEDUP_REMOVED lines=12> */
[----:B0-----:R-:W2:Y:S01]  /*35b0*/  LDL.LU R216, [R1] ;  /* 0x0000000001d87983 */ /* 0x001ea20000300800 */
[----:B------:R-:W-:-:S01]  /*35c0*/  FADD R215, R36, R215 ;  /* 0x000000d724d77221 */ /* 0x000fc20000000000 */
[----:B------:R-:W-:Y:S01]  /*35d0*/  FADD R214, R37, R214 ;  /* 0x000000d625d67221 */ /* 0x000fe20000000000 */
[----:B------:R-:W-:-:S01]  /*35e0*/  FADD R213, R38, R213 ;  /* 0x000000d526d57221 */ /* 0x000fc20000000000 */
[----:B------:R-:W-:Y:S01]  /*35f0*/  FADD R212, R39, R212 ;  /* 0x000000d427d47221 */ /* 0x000fe20000000000 */
[----:B------:R-:W-:-:S01]  /*3600*/  FADD R211, R40, R211 ;  /* 0x000000d328d37221 */ /* 0x000fc20000000000 */
[----:B------:R-:W-:Y:S01]  /*3610*/  STL [R1+0xc8], R215 ;  /* 0x0000c8d701007387 */ /* 0x000fe20000100800 */
        /* <DEDUP_REMOVED lines=15> */
[----:B------:R0:W-:Y:S01]  /*3710*/  STL [R1+0xd8], R211 ;  /* 0x0000d8d301007387 */ /* 0x0001e20000100800 */
[----:B------:R-:W-:-:S01]  /*3720*/  FADD R198, R53, R198 ;  /* 0x000000c635c67221 */ /* 0x000fc20000000000 */
[----:B------:R-:W-:Y:S01]  /*3730*/  FADD R197, R54, R197 ;  /* 0x000000c536c57221 */ /* 0x000fe20000000000 */
        /* <DEDUP_REMOVED lines=68> */
[----:B---3--:R-:W-:-:S01]  /*3b80*/  FADD R227, R134, R227 ;  /* 0x000000e386e37221 */ /* 0x008fc20000000000 */
[----:B----4-:R-:W-:Y:S01]  /*3b90*/  FADD R226, R133, R226 ;  /* 0x000000e285e27221 */ /* 0x010fe20000000000 */
[----:B--2---:R-:W-:-:S01]  /*3ba0*/  FADD R225, R132, R225 ;  /* 0x000000e184e17221 */ /* 0x004fc20000000000 */
        /* <DEDUP_REMOVED lines=8> */
[----:B------:R-:W-:-:S05]  /*3c30*/  FADD R216, R123, R216 ;  /* 0x000000d87bd87221 */ /* 0x000fca0000000000 */
[----:B------:R2:W-:Y:S04]  /*3c40*/  STL [R1], R216 ;  /* 0x000000d801007387 */ /* 0x0005e80000100800 */
[----:B------:R3:W-:Y:S04]  /*3c50*/  STL [R1+0x4], R217 ;  /* 0x000004d901007387 */ /* 0x0007e80000100800 */
[----:B------:R4:W-:Y:S04]  /*3c60*/  STL [R1+0x8], R218 ;  /* 0x000008da01007387 */ /* 0x0009e80000100800 */
[----:B------:R1:W-:Y:S04]  /*3c70*/  STL [R1+0xc], R219 ;  /* 0x00000cdb01007387 */ /* 0x0003e80000100800 */
[----:B------:R1:W-:Y:S04]  /*3c80*/  STL [R1+0x10], R220 ;  /* 0x000010dc01007387 */ /* 0x0003e80000100800 */
[----:B------:R1:W-:Y:S04]  /*3c90*/  STL [R1+0x14], R221 ;  /* 0x000014dd01007387 */ /* 0x0003e80000100800 */
[----:B------:R1:W-:Y:S04]  /*3ca0*/  STL [R1+0x18], R222 ;  /* 0x000018de01007387 */ /* 0x0003e80000100800 */
[----:B------:R1:W-:Y:S04]  /*3cb0*/  STL [R1+0x1c], R223 ;  /* 0x00001cdf01007387 */ /* 0x0003e80000100800 */
[----:B------:R1:W-:Y:S04]  /*3cc0*/  STL [R1+0x20], R224 ;  /* 0x000020e001007387 */ /* 0x0003e80000100800 */
[----:B0-----:R-:W4:Y:S04]  /*3cd0*/  LDL.LU R211, [R1+0x30] ;  /* 0x0000300001d37983 */ /* 0x001f280000300800 */
[----:B------:R0:W-:Y:S04]  /*3ce0*/  STL [R1+0x24], R225 ;  /* 0x000024e101007387 */ /* 0x0001e80000100800 */
[----:B------:R-:W4:Y:S04]  /*3cf0*/  LDL.LU R212, [R1+0x34] ;  /* 0x0000340001d47983 */ /* 0x000f280000300800 */
[----:B------:R0:W-:Y:S04]  /*3d00*/  STL [R1+0x28], R226 ;  /* 0x000028e201007387 */ /* 0x0001e80000100800 */
[----:B------:R-:W4:Y:S04]  /*3d10*/  LDL.LU R213, [R1+0x38] ;  /* 0x0000380001d57983 */ /* 0x000f280000300800 */
[----:B------:R0:W-:Y:S04]  /*3d20*/  STL [R1+0x2c], R227 ;  /* 0x00002ce301007387 */ /* 0x0001e80000100800 */
[----:B------:R-:W4:Y:S04]  /*3d30*/  LDL.LU R214, [R1+0x3c] ;  /* 0x00003c0001d67983 */ /* 0x000f280000300800 */
[----:B------:R-:W4:Y:S04]  /*3d40*/  LDL.LU R215, [R1+0x40] ;  /* 0x0000400001d77983 */ /* 0x000f280000300800 */
[----:B--2---:R-:W2:Y:S04]  /*3d50*/  LDL.LU R216, [R1+0x44] ;  /* 0x0000440001d87983 */ /* 0x004ea80000300800 */
[----:B---3--:R-:W3:Y:S04]  /*3d60*/  LDL.LU R217, [R1+0x48] ;  /* 0x0000480001d97983 */ /* 0x008ee80000300800 */
[----:B----4-:R-:W4:Y:S04]  /*3d70*/  LDL.LU R218, [R1+0x4c] ;  /* 0x00004c0001da7983 */ /* 0x010f280000300800 */
[----:B-1----:R-:W4:Y:S04]  /*3d80*/  LDL.LU R219, [R1+0x50] ;  /* 0x0000500001db7983 */ /* 0x002f280000300800 */
[----:B------:R-:W4:Y:S04]  /*3d90*/  LDL.LU R220, [R1+0x54] ;  /* 0x0000540001dc7983 */ /* 0x000f280000300800 */
[----:B------:R-:W4:Y:S04]  /*3da0*/  LDL.LU R221, [R1+0x58] ;  /* 0x0000580001dd7983 */ /* 0x000f280000300800 */
[----:B------:R-:W4:Y:S04]  /*3db0*/  LDL.LU R222, [R1+0x5c] ;  /* 0x00005c0001de7983 */ /* 0x000f280000300800 */
[----:B------:R-:W4:Y:S04]  /*3dc0*/  LDL.LU R223, [R1+0x60] ;  /* 0x0000600001df7983 */ /* 0x000f280000300800 */
[----:B------:R-:W4:Y:S04]  /*3dd0*/  LDL.LU R224, [R1+0x64] ;  /* 0x0000640001e07983 */ /* 0x000f280000300800 */
[----:B0-----:R-:W4:Y:S04]  /*3de0*/  LDL.LU R225, [R1+0x68] ;  /* 0x0000680001e17983 */ /* 0x001f280000300800 */
[----:B------:R-:W4:Y:S04]  /*3df0*/  LDL.LU R226, [R1+0x6c] ;  /* 0x00006c0001e27983 */ /* 0x000f280000300800 */
[----:B------:R-:W4:Y:S01]  /*3e00*/  LDL.LU R227, [R1+0x70] ;  /* 0x0000700001e37983 */ /* 0x000f220000300800 */
[----:B------:R-:W-:-:S05]  /*3e10*/  FADD R211, R135, R211 ;  /* 0x000000d387d37221 */ /* 0x000fca0000000000 */
[----:B------:R0:W-:Y:S01]  /*3e20*/  STL [R1+0x30], R211 ;  /* 0x000030d301007387 */ /* 0x0001e20000100800 */
[----:B------:R-:W-:-:S03]  /*3e30*/  FADD R212, R136, R212 ;  /* 0x000000d488d47221 */ /* 0x000fc60000000000 */
[----:B0-----:R0:W5:Y:S01]  /*3e40*/  LDL.LU R211, [R1+0xd8] ;  /* 0x0000d80001d37983 */ /* 0x0011620000300800 */
[----:B------:R-:W-:-:S03]  /*3e50*/  FADD R213, R137, R213 ;  /* 0x000000d589d57221 */ /* 0x000fc60000000000 */
[----:B------:R1:W-:Y:S01]  /*3e60*/  STL [R1+0x34], R212 ;  /* 0x000034d401007387 */ /* 0x0003e20000100800 */
[----:B------:R-:W-:-:S01]  /*3e70*/  FADD R214, R138, R214 ;  /* 0x000000d68ad67221 */ /* 0x000fc20000000000 */
[----:B------:R-:W-:Y:S02]  /*3e80*/  FADD R215, R139, R215 ;  /* 0x000000d78bd77221 */ /* 0x000fe40000000000 */
[----:B-1----:R0:W5:Y:S01]  /*3e90*/  LDL.LU R212, [R1+0xd4] ;  /* 0x0000d40001d47983 */ /* 0x0021620000300800 */
[----:B--2---:R-:W-:-:S03]  /*3ea0*/  FADD R216, R140, R216 ;  /* 0x000000d88cd87221 */ /* 0x004fc60000000000 */
[----:B------:R1:W-:Y:S01]  /*3eb0*/  STL [R1+0x38], R213 ;  /* 0x000038d501007387 */ /* 0x0003e20000100800 */
[----:B---3--:R-:W-:-:S03]  /*3ec0*/  FADD R217, R141, R217 ;  /* 0x000000d98dd97221 */ /* 0x008fc60000000000 */
[----:B-1----:R0:W5:Y:S01]  /*3ed0*/  LDL.LU R213, [R1+0xd0] ;  /* 0x0000d00001d57983 */ /* 0x0021620000300800 */
[----:B----4-:R-:W-:-:S03]  /*3ee0*/  FADD R218, R142, R218 ;  /* 0x000000da8eda7221 */ /* 0x010fc60000000000 */
[----:B------:R1:W-:Y:S01]  /*3ef0*/  STL [R1+0x3c], R214 ;  /* 0x00003cd601007387 */ /* 0x0003e20000100800 */
[----:B------:R-:W-:-:S01]  /*3f00*/  FADD R219, R143, R219 ;  /* 0x000000db8fdb7221 */ /* 0x000fc20000000000 */
[----:B------:R-:W-:Y:S02]  /*3f10*/  FADD R220, R144, R220 ;  /* 0x000000dc90dc7221 */ /* 0x000fe40000000000 */
[----:B-1----:R0:W5:Y:S04]  /*3f20*/  LDL.LU R214, [R1+0xcc] ;  /* 0x0000cc0001d67983 */ /* 0x0021680000300800 */
[----:B------:R1:W-:Y:S01]  /*3f30*/  STL [R1+0x40], R215 ;  /* 0x000040d701007387 */ /* 0x0003e20000100800 */
[----:B------:R-:W-:-:S01]  /*3f40*/  FADD R221, R145, R221 ;  /* 0x000000dd91dd7221 */ /* 0x000fc20000000000 */
[----:B------:R-:W-:-:S02]  /*3f50*/  FADD R222, R146, R222 ;  /* 0x000000de92de7221 */ /* 0x000fc40000000000 */
[----:B-1----:R0:W5:Y:S04]  /*3f60*/  LDL.LU R215, [R1+0xc8] ;  /* 0x0000c80001d77983 */ /* 0x0021680000300800 */
[----:B------:R1:W-:Y:S01]  /*3f70*/  STL [R1+0x44], R216 ;  /* 0x000044d801007387 */ /* 0x0003e20000100800 */
[----:B------:R-:W-:-:S03]  /*3f80*/  FADD R223, R147, R223 ;  /* 0x000000df93df7221 */ /* 0x000fc60000000000 */
        /* <DEDUP_REMOVED lines=13> */
[----:B------:R1:W-:Y:S04]  /*4060*/  STL [R1+0x58], R221 ;  /* 0x000058dd01007387 */ /* 0x0003e80000100800 */
        /* <DEDUP_REMOVED lines=12> */
[----:B-1----:R0:W5:Y:S01]  /*4130*/  LDL.LU R227, [R1+0x98] ;  /* 0x0000980001e37983 */ /* 0x0021620000300800 */
[----:B------:R-:W-:-:S05]  /*4140*/  UMOV UR6, URZ ;  /* 0x0000003f00067c82 */ /* 0x000fca0008000000 */
.L_x_27:
[----:B------:R-:W-:Y:S05]  /*4150*/  @!P1 BRA `(.L_x_28) ;  /* 0x0000000000049947 */ /* 0x000fea0003800000 */
[----:B------:R-:W-:Y:S01]  /*4160*/  BPT.TRAP 0x1 ;  /* 0x000000040000795c */ /* 0x000fe20000300000 */
.L_x_28:
[----:B------:R-:W-:Y:S02]  /*4170*/  UISETP.GT.U32.AND UP0, UPT, UR13, 0x1, UPT ;  /* 0x000000010d00788c */ /* 0x000fe4000bf04070 */
[----:B------:R-:W-:-:S04]  /*4180*/  ULEA UR8, UR32, UR12, 0x3 ;  /* 0x0000000c20087291 */ /* 0x000fc8000f8e183f */
[----:B------:R-:W-:Y:S01]  /*4190*/  UIADD3 UR8, UR8, 0x18, URZ ;  /* 0x0000001808087890 */ /* 0x000fe2000fffe03f */
[----:B------:R-:W-:-:S03]  /*41a0*/  PLOP3.LUT P0, PT, PT, PT, UP0, 0x80, 0x0 ;  /* 0x000000000000781c */ /* 0x000fc60003f0f008 */
[----:B------:R-:W-:-:S09]  /*41b0*/  UPRMT UR8, URZ, 0x654, UR8 ;  /* 0x000006543f087896 */ /* 0x000fd20008000008 */
[----:B------:R-:W-:Y:S01]  /*41c0*/  SYNCS.ARRIVE.TRANS64.RED.A1T0 RZ, [UR8], RZ ;  /* 0x000000ffffff79a7 */ /* 0x000fe20008100408 */
[----:B------:R-:W-:Y:S05]  /*41d0*/  @P0 BRA `(.L_x_29) ;  /* 0x0000000000040947 */ /* 0x000fea0003800000 */
[----:B------:R-:W-:Y:S01]  /*41e0*/  BPT.TRAP 0x1 ;  /* 0x000000040000795c */ /* 0x000fe20000300000 */
.L_x_29:
[----:B------:R-:W-:Y:S02]  /*41f0*/  UISETP.GT.AND UP2, UPT, UR31, 0x1, UPT ;  /* 0x000000011f00788c */ /* 0x000fe4000bf44270 */
[----:B------:R-:W-:Y:S02]  /*4200*/  UIADD3 UR19, UR19, 0x1, URZ ;  /* 0x0000000113137890 */ /* 0x000fe4000fffe03f */
[----:B------:R-:W-:Y:S02]  /*4210*/  UIADD3 UR32, UR32, 0x1, URZ ;  /* 0x0000000120207890 */ /* 0x000fe4000fffe03f */
[----:B------:R-:W-:Y:S01]  /*4220*/  PLOP3.LUT P0, PT, PT, PT, UP2, 0x80, 0x0 ;  /* 0x000000000000781c */ /* 0x000fe20003f0f028 */
[----:B------:R-:W-:Y:S02]  /*4230*/  UISETP.NE.AND UP0, UPT, UR19, 0x3, UPT ;  /* 0x000000031300788c */ /* 0x000fe4000bf05270 */
[----:B------:R-:W-:Y:S02]  /*4240*/  UISETP.NE.AND UP1, UPT, UR32, 0x3, UPT ;  /* 0x000000032000788c */ /* 0x000fe4000bf25270 */
[----:B------:R-:W-:-:S02]  /*4250*/  USEL UR8, URZ, 0x1, UP0 ;  /* 0x000000013f087887 */ /* 0x000fc40008000000 */
[----:B------:R-:W-:Y:S02]  /*4260*/  UIADD3 UR31, UR31, -0x1, URZ ;  /* 0xffffffff1f1f7890 */ /* 0x000fe4000fffe03f */
[----:B------:R-:W-:Y:S02]  /*4270*/  USEL UR19, UR19, URZ, UP0 ;  /* 0x0000003f13137287 */ /* 0x000fe40008000000 */
[----:B------:R-:W-:Y:S01]  /*4280*/  LOP3.LUT R228, R228, UR8, RZ, 0x3c, !PT ;  /* 0x00000008e4e47c12 */ /* 0x000fe2000f8e3cff */
[----:B------:R-:W-:Y:S01]  /*4290*/  USEL UR32, UR32, URZ, UP1 ;  /* 0x0000003f20207287 */ /* 0x000fe20008800000 */
[----:B------:R-:W-:Y:S01]  /*42a0*/  UMOV UR8, 0x1 ;  /* 0x0000000100087882 */ /* 0x000fe20000000000 */
[----:B------:R-:W-:Y:S10]  /*42b0*/  @P0 BRA `(.L_x_30) ;  /* 0xffffffec008c0947 */ /* 0x000ff4000383ffff */
.L_x_22:
[----:B------:R-:W-:-:S04]  /*42c0*/  UISETP.NE.AND UP0, UPT, UR6, URZ, UPT ;  /* 0x0000003f0600728c */ /* 0x000fc8000bf05270 */
[----:B------:R-:W-:-:S06]  /*42d0*/  USEL UR6, URZ, 0x1, !UP0 ;  /* 0x000000013f067887 */ /* 0x000fcc000c000000 */
[----:B------:R-:W-:-:S13]  /*42e0*/  ISETP.NE.AND P0, PT, RZ, UR6, PT ;  /* 0x00000006ff007c0c */ /* 0x000fda000bf05270 */
[----:B------:R-:W-:Y:S05]  /*42f0*/  @!P0 BRA `(.L_x_31) ;  /* 0x0000000c00d48947 */ /* 0x000fea0003800000 */
[----:B------:R-:W-:Y:S02]  /*4300*/  WARPGROUP.DEPBAR.LE gsb0, 0x0 ;  /* 0x00008000000079c5 */ /* 0x000fe40000010000 */
[----:B-----5:R-:W-:-:S05]  /*4310*/  FADD R227, R24, R227 ;  /* 0x000000e318e37221 */ /* 0x020fca0000000000 */
[----:B------:R3:W-:Y:S04]  /*4320*/  STL [R1+0x98], R227 ;  /* 0x000098e301007387 */ /* 0x0007e80000100800 */
[----:B---3--:R-:W3:Y:S04]  /*4330*/  LDL.LU R227, [R1+0x70] ;  /* 0x0000700001e37983 */ /* 0x008ee80000300800 */
[----:B---3--:R3:W-:Y:S04]  /*4340*/  STL [R1+0x9c], R227 ;  /* 0x00009ce301007387 */ /* 0x0087e80000100800 */
        /* <DEDUP_REMOVED lines=54> */
[----:B---3--:R-:W3:Y:S01]  /*46b0*/  LDL.LU R227, [R1] ;  /* 0x0000000001e37983 */ /* 0x008ee20000300800 */
[----:B------:R-:W-:Y:S01]  /*46c0*/  FADD R226, R25, R226 ;  /* 0x000000e219e27221 */ /* 0x000fe20000000000 */
        /* <DEDUP_REMOVED lines=97> */
[----:B---3--:R-:W-:-:S05]  /*4ce0*/  FADD R227, R123, R227 ;  /* 0x000000e37be37221 */ /* 0x008fca0000000000 */
[----:B------:R3:W-:Y:S04]  /*4cf0*/  STL [R1], R227 ;  /* 0x000000e301007387 */ /* 0x0007e80000100800 */
[----:B---3--:R-:W3:Y:S02]  /*4d00*/  LDL.LU R227, [R1+0x108] ;  /* 0x0001080001e37983 */ /* 0x008ee40000300800 */
[----:B---3--:R-:W-:-:S05]  /*4d10*/  FADD R227, R124, R227 ;  /* 0x000000e37ce37221 */ /* 0x008fca0000000000 */
[----:B------:R3:W-:Y:S04]  /*4d20*/  STL [R1+0x4], R227 ;  /* 0x000004e301007387 */ /* 0x0007e80000100800 */
        /* <DEDUP_REMOVED lines=81> */
[----:B---3--:R3:W5:Y:S02]  /*5240*/  LDL.LU R227, [R1+0x98] ;  /* 0x0000980001e37983 */ /* 0x0087640000300800 */
.L_x_31:
[----:B------:R-:W-:-:S04]  /*5250*/  IMAD.U32 R228, RZ, RZ, UR30 ;  /* 0x0000001effe47e24 */ /* 0x000fc8000f8e00ff */
[----:B------:R4:W-:Y:S01]  /*5260*/  SYNCS.ARRIVE.TRANS64.A1T0 RZ, [R228+UR28], RZ ;  /* 0x000000ffe4ff79a7 */ /* 0x0009e2000810001c */
[----:B------:R-:W-:Y:S02]  /*5270*/  WARPGROUP.DEPBAR.LE gsb0, 0x0 ;  /* 0x00008000000079c5 */ /* 0x000fe40000010000 */
[----:B------:R-:W0:Y:S02]  /*5280*/  LDC R24, c[0x0][0x28c] ;  /* 0x0000a300ff187b82 */ /* 0x000e240000000800 */
[----:B0-----:R-:W-:-:S13]  /*5290*/  ISETP.GE.AND P0, PT, R24, 0x1, PT ;  /* 0x000000011800780c */ /* 0x001fda0003f06270 */
[----:B----4-:R-:W-:Y:S05]  /*52a0*/  @!P0 BRA `(.L_x_32) ;  /* 0x0000000000408947 */ /* 0x010fea0003800000 */
[----:B------:R-:W-:-:S06]  /*52b0*/  UISETP.NE.AND UP0, UPT, UR26, 0x3, UPT ;  /* 0x000000031a00788c */ /* 0x000fcc000bf05270 */
[----:B------:R-:W-:-:S13]  /*52c0*/  PLOP3.LUT P0, PT, PT, PT, UP0, 0x80, 0x0 ;  /* 0x000000000000781c */ /* 0x000fda0003f0f008 */
[----:B------:R-:W-:Y:S05]  /*52d0*/  @!P0 BRA `(.L_x_33) ;  /* 0x0000000000048947 */ /* 0x000fea0003800000 */
[----:B------:R-:W-:Y:S01]  /*52e0*/  BPT.TRAP 0x1 ;  /* 0x000000040000795c */ /* 0x000fe20000300000 */
.L_x_33:
[----:B------:R-:W-:Y:S02]  /*52f0*/  UIADD3 UR8, UR16, UR5, URZ ;  /* 0x0000000510087290 */ /* 0x000fe4000fffe03f */
[----:B------:R-:W-:Y:S02]  /*5300*/  UISETP.GT.U32.AND UP0, UPT, UR13, 0x1, UPT ;  /* 0x000000010d00788c */ /* 0x000fe4000bf04070 */
[----:B------:R-:W-:-:S04]  /*5310*/  UIMAD.WIDE.U32 UR6, UR8, -0x55555555, URZ ;  /* 0xaaaaaaab080678a5 */ /* 0x000fc8000f8e003f */
[----:B------:R-:W-:Y:S01]  /*5320*/  USHF.R.U32.HI UR6, URZ, 0x1, UR7 ;  /* 0x000000013f067899 */ /* 0x000fe20008011607 */
[----:B------:R-:W-:-:S03]  /*5330*/  PLOP3.LUT P0, PT, PT, PT, UP0, 0x80, 0x0 ;  /* 0x000000000000781c */ /* 0x000fc60003f0f008 */
[----:B------:R-:W-:-:S04]  /*5340*/  UIMAD UR8, UR6, -0x3, UR8 ;  /* 0xfffffffd060878a4 */ /* 0x000fc8000f8e0208 */
[----:B------:R-:W-:-:S04]  /*5350*/  ULEA UR8, UR8, UR12, 0x3 ;  /* 0x0000000c08087291 */ /* 0x000fc8000f8e183f */
[----:B------:R-:W-:-:S04]  /*5360*/  UIADD3 UR8, UR8, 0x18, URZ ;  /* 0x0000001808087890 */ /* 0x000fc8000fffe03f */
[----:B------:R-:W-:-:S09]  /*5370*/  UPRMT UR8, URZ, 0x654, UR8 ;  /* 0x000006543f087896 */ /* 0x000fd20008000008 */
[----:B------:R-:W-:Y:S01]  /*5380*/  SYNCS.ARRIVE.TRANS64.RED.A1T0 RZ, [UR8], RZ ;  /* 0x000000ffffff79a7 */ /* 0x000fe20008100408 */
[----:B------:R-:W-:Y:S05]  /*5390*/  @P0 BRA `(.L_x_32) ;  /* 0x0000000000040947 */ /* 0x000fea0003800000 */
[----:B------:R-:W-:Y:S01]  /*53a0*/  BPT.TRAP 0x1 ;  /* 0x000000040000795c */ /* 0x000fe20000300000 */
.L_x_32:
[----:B------:R-:W0:Y:S01]  /*53b0*/  S2R R25, SR_TID.X ;  /* 0x0000000000197919 */ /* 0x000e220000002100 */
[----:B------:R-:W-:Y:S01]  /*53c0*/  IMAD.U32 R24, RZ, RZ, UR29 ;  /* 0x0000001dff187e24 */ /* 0x000fe2000f8e00ff */
[----:B------:R-:W-:Y:S01]  /*53d0*/  UIADD3 UR5, UR27, UR5, URZ ;  /* 0x000000051b057290 */ /* 0x000fe2000fffe03f */
[----:B------:R-:W4:Y:S01]  /*53e0*/  LDC R35, c[0x0][0x288] ;  /* 0x0000a200ff237b82 */ /* 0x000f220000000800 */
[----:B------:R-:W-:Y:S02]  /*53f0*/  UISETP.GE.U32.AND UP1, UPT, UR27, 0x3, UPT ;  /* 0x000000031b00788c */ /* 0x000fe4000bf26070 */
[----:B------:R-:W-:Y:S01]  /*5400*/  SHF.L.U32 R24, R24, 0x1f, RZ ;  /* 0x0000001f18187819 */ /* 0x000fe200000006ff */
[----:B------:R-:W-:Y:S02]  /*5410*/  UISETP.GT.U32.AND UP0, UPT, UR5, 0x2, UPT ;  /* 0x000000020500788c */ /* 0x000fe4000bf04070 */
[----:B------:R-:W-:Y:S01]  /*5420*/  UIMAD.WIDE.U32 UR6, UR5, -0x55555555, URZ ;  /* 0xaaaaaaab050678a5 */ /* 0x000fe2000f8e003f */
[----:B------:R-:W1:Y:S01]  /*5430*/  SYNCS.PHASECHK.TRANS64.TRYWAIT P0, [UR17+0x8], R24 ;  /* 0x00000818ff0075a7 */ /* 0x000e620008000151 */
[----:B------:R-:W-:-:S02]  /*5440*/  UISETP.LT.U32.AND UP0, UPT, UR27, 0x3, UP0 ;  /* 0x000000031b00788c */ /* 0x000fc40008701070 */
[----:B------:R-:W-:Y:S02]  /*5450*/  USHF.R.U32.HI UR6, URZ, 0x1, UR7 ;  /* 0x000000013f067899 */ /* 0x000fe40008011607 */
[----:B------:R-:W-:Y:S02]  /*5460*/  USEL UR8, URZ, 0x1, !UP0 ;  /* 0x000000013f087887 */ /* 0x000fe4000c000000 */
[----:B------:R-:W-:Y:S02]  /*5470*/  UIMAD UR5, UR6, -0x3, UR5 ;  /* 0xfffffffd060578a4 */ /* 0x000fe4000f8e0205 */
[----:B------:R-:W-:-:S04]  /*5480*/  ULOP3.LUT UR4, UR4, UR8, URZ, 0x3c, !UPT ;  /* 0x0000000804047292 */ /* 0x000fc8000f8e3c3f */
[----:B------:R-:W-:Y:S01]  /*5490*/  @UP1 ULOP3.LUT UR4, UR4, 0x1, UR6, 0x78, !UPT ;  /* 0x0000000104041892 */ /* 0x000fe2000f8e7806 */
[----:B0-----:R-:W-:-:S04]  /*54a0*/  SHF.R.S32.HI R26, RZ, 0x1f, R25 ;  /* 0x0000001fff1a7819 */ /* 0x001fc80000011419 */
[----:B------:R-:W-:-:S04]  /*54b0*/  LEA.HI R26, R26, R25, RZ, 0x7 ;  /* 0x000000191a1a7211 */ /* 0x000fc800078f38ff */
[----:B------:R-:W-:-:S05]  /*54c0*/  LOP3.LUT R26, R26, 0xffffff80, RZ, 0xc0, !PT ;  /* 0xffffff801a1a7812 */ /* 0x000fca00078ec0ff */
[----:B------:R-:W-:-:S05]  /*54d0*/  IMAD.IADD R26, R25, 0x1, -R26 ;  /* 0x00000001191a7824 */ /* 0x000fca00078e0a1a */
[----:B------:R-:W-:-:S04]  /*54e0*/  SHF.R.S32.HI R25, RZ, 0x1f, R26 ;  /* 0x0000001fff197819 */ /* 0x000fc8000001141a */
[----:B------:R-:W-:-:S04]  /*54f0*/  LEA.HI R25, R25, R26, RZ, 0x2 ;  /* 0x0000001a19197211 */ /* 0x000fc800078f10ff */
[----:B------:R-:W-:-:S05]  /*5500*/  LOP3.LUT R25, R25, 0xfffffffc, RZ, 0xc0, !PT ;  /* 0xfffffffc19197812 */ /* 0x000fca00078ec0ff */
[----:B------:R-:W-:-:S04]  /*5510*/  IMAD.IADD R40, R26, 0x1, -R25 ;  /* 0x000000011a287824 */ /* 0x000fc800078e0a19 */
[----:B------:R-:W-:Y:S01]  /*5520*/  IMAD.SHL.U32 R32, R40, 0x2, RZ ;  /* 0x0000000228207824 */ /* 0x000fe200078e00ff */
[----:B-1--4-:R-:W-:Y:S06]  /*5530*/  @!P0 BRA `(.L_x_34) ;  /* 0x000000a800588947 */ /* 0x012fec0003800000 */
.L_x_319:
[----:B------:R1:W-:Y:S01]  /*5540*/  STL [R1+0xa0], R3 ;  /* 0x0000a00301007387 */ /* 0x0003e20000100800 */
[----:B------:R-:W-:Y:S01]  /*5550*/  ULDC.64 UR6, c[0x0][0x5d0] ;  /* 0x0001740000067ab9 */ /* 0x000fe20000000a00 */
[----:B------:R-:W-:Y:S01]  /*5560*/  SHF.R.S32.HI R33, RZ, 0x1f, R32 ;  /* 0x0000001fff217819 */ /* 0x000fe20000011420 */
[----:B------:R-:W-:Y:S01]  /*5570*/  ULDC UR8, c[0x0][0x284] ;  /* 0x0000a10000087ab9 */ /* 0x000fe20000000800 */
[----:B-1----:R-:W4:Y:S04]  /*5580*/  LDL.LU R3, [R1+0x84] ;  /* 0x0000840001037983 */ /* 0x002f280000300800 */
[----:B------:R1:W-:Y:S04]  /*5590*/  STL [R1+0x9c], R2 ;  /* 0x00009c0201007387 */ /* 0x0003e80000100800 */
[----:B-1----:R-:W2:Y:S04]  /*55a0*/  LDL R2, [R1+0x80] ;  /* 0x0000800001027983 */ /* 0x002ea80000100800 */
[----:B-----5:R1:W-:Y:S04]  /*55b0*/  STL [R1+0x98], R0 ;  /* 0x0000980001007387 */ /* 0x0203e80000100800 */
[----:B-1----:R-:W3:Y:S01]  /*55c0*/  LDL R0, [R1+0x74] ;  /* 0x0000740001007983 */ /* 0x002ee20000100800 */
[----:B----4-:R-:W-:-:S03]  /*55d0*/  IMAD.SHL.U32 R37, R3, 0x100, RZ ;  /* 0x0000010003257824 */ /* 0x010fc600078e00ff */
[----:B------:R1:W5:Y:S01]  /*55e0*/  LDL.LU R3, [R1+0xa0] ;  /* 0x0000a00001037983 */ /* 0x0003620000300800 */
[----:B--2---:R-:W-:-:S03]  /*55f0*/  IMAD.SHL.U32 R34, R2, 0x40, RZ ;  /* 0x0000004002227824 */ /* 0x004fc600078e00ff */
[----:B------:R1:W5:Y:S01]  /*5600*/  LDL.LU R2, [R1+0x9c] ;  /* 0x00009c0001027983 */ /* 0x0003620000300800 */
[----:B---3--:R-:W-:Y:S01]  /*5610*/  SHF.R.S32.HI R38, RZ, 0x1f, R0 ;  /* 0x0000001fff267819 */ /* 0x008fe20000011400 */
[----:B0-----:R-:W-:-:S04]  /*5620*/  IMAD.WIDE.U32 R24, R0, UR6, R32 ;  /* 0x0000000600187c25 */ /* 0x001fc8000f8e0020 */
[----:B------:R-:W-:-:S04]  /*5630*/  IMAD R26, R38, UR6, RZ ;  /* 0x00000006261a7c24 */ /* 0x000fc8000f8e02ff */
[----:B------:R-:W-:Y:S02]  /*5640*/  IMAD R27, R0, UR7, R26 ;  /* 0x00000007001b7c24 */ /* 0x000fe4000f8e021a */
[----:B------:R1:W5:Y:S01]  /*5650*/  LDL.LU R0, [R1+0x98] ;  /* 0x0000980001007983 */ /* 0x0003620000300800 */
[----:B------:R-:W-:-:S04]  /*5660*/  ISETP.GE.AND P0, PT, R34, UR8, PT ;  /* 0x0000000822007c0c */ /* 0x000fc8000bf06270 */
[C---:B------:R-:W-:Y:S02]  /*5670*/  ISETP.GE.OR P0, PT, R37.reuse, R35, P0 ;  /* 0x000000232500720c */ /* 0x040fe40000706670 */
[----:B------:R-:W-:Y:S02]  /*5680*/  SHF.R.S32.HI R36, RZ, 0x1f, R37 ;  /* 0x0000001fff247819 */ /* 0x000fe40000011425 */
[----:B------:R-:W-:-:S04]  /*5690*/  IADD3 R24, P1, R37, R24, RZ ;  /* 0x0000001825187210 */ /* 0x000fc80007f3e0ff */
[----:B------:R-:W-:-:S05]  /*56a0*/  IADD3.X R25, R36, R25, R27, P1, !PT ;  /* 0x0000001924197210 */ /* 0x000fca0000ffe41b */
[----:B-1----:R-:W-:Y:S05]  /*56b0*/  @P0 BRA `(.L_x_35) ;  /* 0x0000008c00d00947 */ /* 0x002fea0003800000 */
[----:B------:R0:W-:Y:S01]  /*56c0*/  STL.64 [R1+0xa0], R4 ;  /* 0x0000a00401007387 */ /* 0x0001e20000100a00 */
[----:B------:R-:W1:Y:S01]  /*56d0*/  LDC.64 R28, c[0x0][0x5c8] ;  /* 0x00017200ff1c7b82 */ /* 0x000e620000000a00 */
[----:B------:R-:W-:Y:S02]  /*56e0*/  ULDC.64 UR6, c[0x0][0x5c0] ;  /* 0x0001700000067ab9 */ /* 0x000fe40000000a00 */
[----:B0-----:R-:W2:Y:S04]  /*56f0*/  LDL.64 R4, [R1+0x88] ;  /* 0x0000880001047983 */ /* 0x001ea80000100a00 */
[----:B-----5:R0:W-:Y:S04]  /*5700*/  STL [R1+0x9c], R2 ;  /* 0x00009c0201007387 */ /* 0x0201e80000100800 */
[----:B0-----:R-:W2:Y:S04]  /*5710*/  LDL.LU R2, [R1+0x80] ;  /* 0x0000800001027983 */ /* 0x001ea80000300800 */
[----:B------:R0:W-:Y:S04]  /*5720*/  STL [R1+0x98], R0 ;  /* 0x0000980001007387 */ /* 0x0001e80000100800 */
[----:B0-----:R-:W3:Y:S01]  /*5730*/  LDL R0, [R1+0x90] ;  /* 0x0000900001007983 */ /* 0x001ee20000100800 */
[----:B--2---:R-:W-:-:S03]  /*5740*/  IMAD.WIDE R30, R2, 0x40, R4 ;  /* 0x00000040021e7825 */ /* 0x004fc600078e0204 */
[----:B------:R0:W5:Y:S04]  /*5750*/  LDL.LU.64 R4, [R1+0xa0] ;  /* 0x0000a00001047983 */ /* 0x0001680000300a00 */
[----:B------:R0:W5:Y:S01]  /*5760*/  LDL.LU R2, [R1+0x9c] ;  /* 0x00009c0001027983 */ /* 0x0001620000300800 */
[-C--:B-1----:R-:W-:Y:S02]  /*5770*/  IMAD R26, R31, R28.reuse, RZ ;  /* 0x0000001c1f1a7224 */ /* 0x082fe400078e02ff */
[----:B------:R-:W-:-:S04]  /*5780*/  IMAD.WIDE.U32 R24, R30, R28, R24 ;  /* 0x0000001c1e187225 */ /* 0x000fc800078e0018 */
[----:B------:R-:W-:Y:S01]  /*5790*/  IMAD R27, R30, R29, R26 ;  /* 0x0000001d1e1b7224 */ /* 0x000fe200078e021a */
[----:B------:R-:W-:Y:S01]  /*57a0*/  LEA R26, P0, R28, R24, 0x3 ;  /* 0x000000181c1a7211 */ /* 0x000fe200078018ff */
[----:B---3--:R-:W-:Y:S01]  /*57b0*/  IMAD.IADD R39, R0, 0x1, -R34 ;  /* 0x0000000100277824 */ /* 0x008fe200078e0a22 */
[----:B------:R-:W-:Y:S01]  /*57c0*/  IADD3 R24, P1, R24, UR6, RZ ;  /* 0x0000000618187c10 */ /* 0x000fe2000ff3e0ff */
[----:B------:R0:W5:Y:S01]  /*57d0*/  LDL.LU R0, [R1+0x98] ;  /* 0x0000980001007983 */ /* 0x0001620000300800 */
[----:B------:R-:W-:Y:S01]  /*57e0*/  IMAD.IADD R27, R25, 0x1, R27 ;  /* 0x00000001191b7824 */ /* 0x000fe200078e021b */
[----:B------:R-:W-:-:S04]  /*57f0*/  IADD3 R26, P3, R26, UR6, RZ ;  /* 0x000000061a1a7c10 */ /* 0x000fc8000ff7e0ff */
[----:B------:R-:W-:Y:S01]  /*5800*/  LEA.HI.X R29, R28, R27, R29, 0x3, P0 ;  /* 0x0000001b1c1d7211 */ /* 0x000fe200000f1c1d */
[----:B------:R-:W-:Y:S01]  /*5810*/  IMAD R28, R40, -0x2, R35 ;  /* 0xfffffffe281c7824 */ /* 0x000fe200078e0223 */
[----:B------:R-:W-:Y:S01]  /*5820*/  FSETP.NEU.AND P0, PT, RZ, UR25, PT ;  /* 0x00000019ff007c0b */ /* 0x000fe2000bf0d000 */
[----:B------:R-:W-:Y:S01]  /*5830*/  BSSY B0, `(.L_x_35) ;  /* 0x00008dc000007945 */ /* 0x000fe20003800000 */
[----:B------:R-:W-:Y:S02]  /*5840*/  IADD3.X R25, R27, UR7, RZ, P1, !PT ;  /* 0x000000071b197c10 */ /* 0x000fe40008ffe4ff */
[----:B------:R-:W-:Y:S01]  /*5850*/  IADD3.X R27, R29, UR7, RZ, P3, !PT ;  /* 0x000000071d1b7c10 */ /* 0x000fe20009ffe4ff */
[----:B------:R-:W-:-:S08]  /*5860*/  IMAD.IADD R34, R28, 0x1, -R37 ;  /* 0x000000011c227824 */ /* 0x000fd000078e0a25 */
[----:B0-----:R-:W-:Y:S05]  /*5870*/  @!P0 BRA `(.L_x_36) ;  /* 0x0000006800e08947 */ /* 0x001fea0003800000 */
[----:B-----5:R0:W-:Y:S01]  /*5880*/  STL [R1+0x98], R0 ;  /* 0x0000980001007387 */ /* 0x0201e20000100800 */
[----:B------:R-:W-:Y:S01]  /*5890*/  ULDC.64 UR6, c[0x0][0x5b8] ;  /* 0x00016e0000067ab9 */ /* 0x000fe20000000a00 */
[----:B------:R-:W-:Y:S02]  /*58a0*/  ULDC.64 UR8, c[0x0][0x5a8] ;  /* 0x00016a0000087ab9 */ /* 0x000fe40000000a00 */
[----:B0-----:R-:W2:Y:S01]  /*58b0*/  LDL.LU R0, [R1+0x74] ;  /* 0x0000740001007983 */ /* 0x001ea20000300800 */
[----:B------:R-:W-:Y:S01]  /*58c0*/  IMAD R28, R38, UR6, RZ ;  /* 0x00000006261c7c24 */ /* 0x000fe2000f8e02ff */
[----:B------:R-:W-:Y:S01]  /*58d0*/  BSSY B1, `(.L_x_37) ;  /* 0x0000011000017945 */ /* 0x000fe20003800000 */
[----:B--2---:R-:W-:-:S04]  /*58e0*/  IMAD.WIDE.U32 R32, R0, UR6, R32 ;  /* 0x0000000600207c25 */ /* 0x004fc8000f8e0020 */
[----:B------:R-:W-:Y:S01]  /*58f0*/  IMAD R29, R0, UR7, R28 ;  /* 0x00000007001d7c24 */ /* 0x000fe2000f8e021c */
[----:B------:R-:W-:Y:S01]  /*5900*/  IADD3 R32, P0, R37, R32, RZ ;  /* 0x0000002025207210 */ /* 0x000fe20007f1e0ff */
[----:B------:R0:W5:Y:S01]  /*5910*/  LDL.LU R0, [R1+0x98] ;  /* 0x0000980001007983 */ /* 0x0001620000300800 */
[----:B------:R-:W-:Y:S02]  /*5920*/  ULDC.64 UR6, c[0x0][0x5b0] ;  /* 0x00016c0000067ab9 */ /* 0x000fe40000000a00 */
[----:B------:R-:W-:Y:S01]  /*5930*/  IADD3.X R33, R36, R33, R29, P0, !PT ;  /* 0x0000002124217210 */ /* 0x000fe200007fe41d */
[----:B------:R-:W-:Y:S01]  /*5940*/  IMAD R35, R31, UR6, RZ ;  /* 0x000000061f237c24 */ /* 0x000fe2000f8e02ff */
[----:B------:R-:W-:Y:S01]  /*5950*/  ISETP.GE.AND P0, PT, R39, 0x1, PT ;  /* 0x000000012700780c */ /* 0x000fe20003f06270 */
[----:B------:R-:W-:-:S03]  /*5960*/  IMAD.WIDE.U32 R28, R30, UR6, R32 ;  /* 0x000000061e1c7c25 */ /* 0x000fc6000f8e0020 */
[----:B------:R-:W-:Y:S01]  /*5970*/  ISETP.LT.OR P4, PT, R34, 0x1, !P0 ;  /* 0x000000012200780c */ /* 0x000fe20004781670 */
[----:B------:R-:W-:Y:S01]  /*5980*/  IMAD R35, R30, UR7, R35 ;  /* 0x000000071e237c24 */ /* 0x000fe2000f8e0223 */
[----:B------:R-:W-:-:S04]  /*5990*/  IADD3 R28, P1, R28, UR8, RZ ;  /* 0x000000081c1c7c10 */ /* 0x000fc8000ff3e0ff */
[--C-:B------:R-:W-:Y:S02]  /*59a0*/  IADD3.X R29, R29, UR9, R35.reuse, P1, !PT ;  /* 0x000000091d1d7c10 */ /* 0x100fe40008ffe423 */
[----:B------:R-:W-:-:S05]  /*59b0*/  PRMT R35, RZ, 0x7610, R35 ;  /* 0x00007610ff237816 */ /* 0x000fca0000000023 */
[----:B0-----:R-:W-:Y:S05]  /*59c0*/  @P4 BRA `(.L_x_38) ;  /* 0x0000000000044947 */ /* 0x001fea0003800000 */
[----:B------:R0:W5:Y:S02]  /*59d0*/  LDG.E.U8 R35, desc[UR22][R28.64] ;  /* 0x000000161c237981 */ /* 0x000164000c1e1100 */
.L_x_38:
[----:B------:R-:W-:Y:S05]  /*59e0*/  BSYNC B1 ;  /* 0x0000000000017941 */ /* 0x000fea0003800000 */
.L_x_37:
[----:B-----5:R-:W-:Y:S01]  /*59f0*/  LOP3.LUT R35, R35, 0xff, RZ, 0xc0, !PT ;  /* 0x000000ff23237812 */ /* 0x020fe200078ec0ff */
[----:B------:R-:W-:Y:S01]  /*5a00*/  BSSY B1, `(.L_x_39) ;  /* 0x000000b000017945 */ /* 0x000fe20003800000 */
[----:B------:R-:W-:Y:S02]  /*5a10*/  ISETP.LT.OR P3, PT, R34, 0x2, !P0 ;  /* 0x000000022200780c */ /* 0x000fe40004761670 */
[----:B------:R-:W-:-:S05]  /*5a20*/  F2FP.F16.E4M3.UNPACK_B R35, R35 ;  /* 0x00000023ff23723e */ /* 0x000fca00020006ff */
[----:B------:R-:W-:-:S05]  /*5a30*/  HADD2.F32 R35, -RZ, R35.H0_H0 ;  /* 0x20000023ff237230 */ /* 0x000fca0000004100 */
[----:B------:R-:W-:Y:S01]  /*5a40*/  FMUL R36, R35, UR25 ;  /* 0x0000001923247c20 */ /* 0x000fe20008400000 */
[----:B------:R-:W-:-:S03]  /*5a50*/  PRMT R35, RZ, 0x7610, R35 ;  /* 0x00007610ff237816 */ /* 0x000fc60000000023 */
[----:B------:R-:W-:-:S05]  /*5a60*/  FFMA R36, R227, UR24, R36 ;  /* 0x00000018e3247c23 */ /* 0x000fca0008000024 */
[----:B------:R-:W-:-:S05]  /*5a70*/  F2FP.SATFINITE.E4M3.F32.PACK_AB_MERGE_C R37, RZ, R36, RZ ;  /* 0x00000024ff25723e */ /* 0x000fca00048070ff */
[----:B------:R1:W-:Y:S01]  /*5a80*/  @!P4 STG.E.U8 desc[UR22][R24.64], R37 ;  /* 0x000000251800c986 */ /* 0x0003e2000c101116 */
[----:B------:R-:W-:Y:S05]  /*5a90*/  @P3 BRA `(.L_x_40) ;  /* 0x0000000000043947 */ /* 0x000fea0003800000 */
[----:B------:R2:W5:Y:S02]  /*5aa0*/  LDG.E.U8 R35, desc[UR22][R28.64+0x1] ;  /* 0x000001161c237981 */ /* 0x000564000c1e1100 */
.L_x_40:
[----:B------:R-:W-:Y:S05]  /*5ab0*/  BSYNC B1 ;  /* 0x0000000000017941 */ /* 0x000fea0003800000 */
.L_x_39:
[----:B-----5:R-:W-:Y:S01]  /*5ac0*/  LOP3.LUT R35, R35, 0xff, RZ, 0xc0, !PT ;  /* 0x000000ff23237812 */ /* 0x020fe200078ec0ff */
[----:B------:R-:W-:Y:S01]  /*5ad0*/  BSSY B1, `(.L_x_41) ;  /* 0x0000013000017945 */ /* 0x000fe20003800000 */
[----:B-1----:R-:W-:Y:S02]  /*5ae0*/  IADD3 R37, P1, R30, 0x8, RZ ;  /* 0x000000081e257810 */ /* 0x002fe40007f3e0ff */
[----:B------:R-:W-:-:S03]  /*5af0*/  F2FP.F16.E4M3.UNPACK_B R35, R35 ;  /* 0x00000023ff23723e */ /* 0x000fc600020006ff */
[----:B------:R-:W-:Y:S01]  /*5b00*/  IMAD.X R30, RZ, RZ, R31, P1 ;  /* 0x000000ffff1e7224 */ /* 0x000fe200008e061f */
[----:B------:R-:W-:Y:S01]  /*5b10*/  ISETP.GE.AND P1, PT, R39, 0x9, PT ;  /* 0x000000092700780c */ /* 0x000fe20003f26270 */
[----:B------:R-:W-:Y:S02]  /*5b20*/  HADD2.F32 R35, -RZ, R35.H0_H0 ;  /* 0x20000023ff237230 */ /* 0x000fe40000004100 */
[----:B------:R-:W-:Y:S01]  /*5b30*/  IMAD R30, R30, UR6, RZ ;  /* 0x000000061e1e7c24 */ /* 0x000fe2000f8e02ff */
[----:B------:R-:W-:Y:S01]  /*5b40*/  ISETP.LT.OR P5, PT, R34, 0x1, !P1 ;  /* 0x000000012200780c */ /* 0x000fe20004fa1670 */
[----:B------:R-:W-:-:S04]  /*5b50*/  IMAD.WIDE.U32 R32, R37, UR6, R32 ;  /* 0x0000000625207c25 */ /* 0x000fc8000f8e0020 */
[----:B------:R-:W-:Y:S01]  /*5b60*/  FMUL R35, R35, UR25 ;  /* 0x0000001923237c20 */ /* 0x000fe20008400000 */
[----:B------:R-:W-:-:S03]  /*5b70*/  IMAD R37, R37, UR7, R30 ;  /* 0x0000000725257c24 */ /* 0x000fc6000f8e021e */
[----:B------:R-:W-:Y:S01]  /*5b80*/  FFMA R35, R226, UR24, R35 ;  /* 0x00000018e2237c23 */ /* 0x000fe20008000023 */
[----:B------:R-:W-:Y:S02]  /*5b90*/  IADD3 R30, P4, R32, UR8, RZ ;  /* 0x00000008201e7c10 */ /* 0x000fe4000ff9e0ff */
[----:B------:R-:W-:Y:S02]  /*5ba0*/  PRMT R32, RZ, 0x7610, R32 ;  /* 0x00007610ff207816 */ /* 0x000fe40000000020 */
[----:B------:R-:W-:Y:S02]  /*5bb0*/  F2FP.SATFINITE.E4M3.F32.PACK_AB_MERGE_C R35, RZ, R35, RZ ;  /* 0x00000023ff23723e */ /* 0x000fe400048070ff */
[----:B------:R-:W-:-:S03]  /*5bc0*/  IADD3.X R31, R33, UR9, R37, P4, !PT ;  /* 0x00000009211f7c10 */ /* 0x000fc6000a7fe425 */
[----:B------:R1:W-:Y:S01]  /*5bd0*/  @!P3 STG.E.U8 desc[UR22][R24.64+0x1], R35 ;  /* 0x000001231800b986 */ /* 0x0003e2000c101116 */
[----:B------:R-:W-:Y:S05]  /*5be0*/  @P5 BRA `(.L_x_42) ;  /* 0x0000000000045947 */ /* 0x000fea0003800000 */
[----:B------:R3:W5:Y:S02]  /*5bf0*/  LDG.E.U8 R32, desc[UR22][R30.64] ;  /* 0x000000161e207981 */ /* 0x000764000c1e1100 */
.L_x_42:
[----:B------:R-:W-:Y:S05]  /*5c00*/  BSYNC B1 ;  /* 0x0000000000017941 */ /* 0x000fea0003800000 */
.L_x_41:
[----:B-----5:R-:W-:Y:S01]  /*5c10*/  LOP3.LUT R32, R32, 0xff, RZ, 0xc0, !PT ;  /* 0x000000ff20207812 */ /* 0x020fe200078ec0ff */
[----:B------:R-:W-:Y:S01]  /*5c20*/  BSSY B1, `(.L_x_43) ;  /* 0x000000b000017945 */ /* 0x000fe20003800000 */
[----:B------:R-:W-:Y:S02]  /*5c30*/  ISETP.LT.OR P3, PT, R34, 0x2, !P1 ;  /* 0x000000022200780c */ /* 0x000fe40004f61670 */
[----:B------:R-:W-:-:S05]  /*5c40*/  F2FP.F16.E4M3.UNPACK_B R32, R32 ;  /* 0x00000020ff20723e */ /* 0x000fca00020006ff */
[----:B------:R-:W-:-:S05]  /*5c50*/  HADD2.F32 R32, -RZ, R32.H0_H0 ;  /* 0x20000020ff207230 */ /* 0x000fca0000004100 */
[----:B------:R-:W-:-:S04]  /*5c60*/  FMUL R32, R32, UR25 ;  /* 0x0000001920207c20 */ /* 0x000fc80008400000 */
[----:B------:R-:W-:-:S05]  /*5c70*/  FFMA R32, R225, UR24, R32 ;  /* 0x00000018e1207c23 */ /* 0x000fca0008000020 */
[----:B------:R-:W-:Y:S02]  /*5c80*/  F2FP.SATFINITE.E4M3.F32.PACK_AB_MERGE_C R33, RZ, R32, RZ ;  /* 0x00000020ff21723e */ /* 0x000fe400048070ff */
[----:B------:R-:W-:-:S03]  /*5c90*/  PRMT R32, RZ, 0x7610, R32 ;  /* 0x00007610ff207816 */ /* 0x000fc60000000020 */
[----:B------:R4:W-:Y:S01]  /*5ca0*/  @!P5 STG.E.U8 desc[UR22][R26.64], R33 ;  /* 0x000000211a00d986 */ /* 0x0009e2000c101116 */
[----:B------:R-:W-:Y:S05]  /*5cb0*/  @P3 BRA `(.L_x_44) ;  /* 0x0000000000043947 */ /* 0x000fea0003800000 */
[----:B------:R0:W5:Y:S02]  /*5cc0*/  LDG.E.U8 R32, desc[UR22][R30.64+0x1] ;  /* 0x000001161e207981 */ /* 0x000164000c1e1100 */
.L_x_44:
[----:B------:R-:W-:Y:S05]  /*5cd0*/  BSYNC B1 ;  /* 0x0000000000017941 */ /* 0x000fea0003800000 */
.L_x_43:
[----:B-----5:R-:W-:Y:S01]  /*5ce0*/  LOP3.LUT R32, R32, 0xff, RZ, 0xc0, !PT ;  /* 0x000000ff20207812 */ /* 0x020fe200078ec0ff */
[----:B------:R-:W-:Y:S01]  /*5cf0*/  BSSY B1, `(.L_x_45) ;  /* 0x000000b000017945 */ /* 0x000fe20003800000 */
[----:B------:R-:W-:Y:S02]  /*5d00*/  ISETP.LT.OR P4, PT, R34, 0x9, !P0 ;  /* 0x000000092200780c */ /* 0x000fe40004781670 */
[----:B------:R-:W-:-:S05]  /*5d10*/  F2FP.F16.E4M3.UNPACK_B R32, R32 ;  /* 0x00000020ff20723e */ /* 0x000fca00020006ff */
[----:B------:R-:W-:-:S05]  /*5d20*/  HADD2.F32 R32, -RZ, R32.H0_H0 ;  /* 0x20000020ff207230 */ /* 0x000fca0000004100 */
[----:B----4-:R-:W-:Y:S01]  /*5d30*/  FMUL R33, R32, UR25 ;  /* 0x0000001920217c20 */ /* 0x010fe20008400000 */
[----:B------:R-:W-:-:S03]  /*5d40*/  PRMT R32, RZ, 0x7610, R32 ;  /* 0x00007610ff207816 */ /* 0x000fc60000000020 */
[----:B------:R-:W-:-:S05]  /*5d50*/  FFMA R33, R224, UR24, R33 ;  /* 0x00000018e0217c23 */ /* 0x000fca0008000021 */
[----:B------:R-:W-:-:S05]  /*5d60*/  F2FP.SATFINITE.E4M3.F32.PACK_AB_MERGE_C R33, RZ, R33, RZ ;  /* 0x00000021ff21723e */ /* 0x000fca00048070ff */
[----:B------:R4:W-:Y:S01]  /*5d70*/  @!P3 STG.E.U8 desc[UR22][R26.64+0x1], R33 ;  /* 0x000001211a00b986 */ /* 0x0009e2000c101116 */
[----:B------:R-:W-:Y:S05]  /*5d80*/  @P4 BRA `(.L_x_46) ;  /* 0x0000000000044947 */ /* 0x000fea0003800000 */
[----:B------:R0:W5:Y:S02]  /*5d90*/  LDG.E.U8 R32, desc[UR22][R28.64+0x8] ;  /* 0x000008161c207981 */ /* 0x000164000c1e1100 */
.L_x_46:
[----:B------:R-:W-:Y:S05]  /*5da0*/  BSYNC B1 ;  /* 0x0000000000017941 */ /* 0x000fea0003800000 */
.L_x_45:
[----:B-----5:R-:W-:Y:S01]  /*5db0*/  LOP3.LUT R32, R32, 0xff, RZ, 0xc0, !PT ;  /* 0x000000ff20207812 */ /* 0x020fe200078ec0ff */
[----:B------:R-:W-:Y:S01]  /*5dc0*/  BSSY B1, `(.L_x_47) ;  /* 0x000000b000017945 */ /* 0x000fe20003800000 */
[----:B------:R-:W-:Y:S02]  /*5dd0*/  ISETP.LT.OR P3, PT, R34, 0xa, !P0 ;  /* 0x0000000a2200780c */ /* 0x000fe40004761670 */
[----:B------:R-:W-:-:S05]  /*5de0*/  F2FP.F16.E4M3.UNPACK_B R32, R32 ;  /* 0x00000020ff20723e */ /* 0x000fca00020006ff */
[----:B------:R-:W-:-:S05]  /*5df0*/  HADD2.F32 R32, -RZ, R32.H0_H0 ;  /* 0x20000020ff207230 */ /* 0x000fca0000004100 */
[----:B------:R-:W-:-:S04]  /*5e00*/  FMUL R32, R32, UR25 ;  /* 0x0000001920207c20 */ /* 0x000fc80008400000 */
[----:B------:R-:W-:-:S05]  /*5e10*/  FFMA R32, R223, UR24, R32 ;  /* 0x00000018df207c23 */ /* 0x000fca0008000020 */
[----:B----4-:R-:W-:Y:S02]  /*5e20*/  F2FP.SATFINITE.E4M3.F32.PACK_AB_MERGE_C R33, RZ, R32, RZ ;  /* 0x00000020ff21723e */ /* 0x010fe400048070ff */
[----:B------:R-:W-:-:S03]  /*5e30*/  PRMT R32, RZ, 0x7610, R32 ;  /* 0x00007610ff207816 */ /* 0x000fc60000000020 */
[----:B------:R4:W-:Y:S01]  /*5e40*/  @!P4 STG.E.U8 desc[UR22][R24.64+0x8], R33 ;  /* 0x000008211800c986 */ /* 0x0009e2000c101116 */
[----:B------:R-:W-:Y:S05]  /*5e50*/  @P3 BRA `(.L_x_48) ;  /* 0x0000000000043947 */ /* 0x000fea0003800000 */
[----:B------:R0:W5:Y:S02]  /*5e60*/  LDG.E.U8 R32, desc[UR22][R28.64+0x9] ;  /* 0x000009161c207981 */ /* 0x000164000c1e1100 */
.L_x_48:
[----:B------:R-:W-:Y:S05]  /*5e70*/  BSYNC B1 ;  /* 0x0000000000017941 */ /* 0x000fea0003800000 */
.L_x_47:
        /* <DEDUP_REMOVED lines=12> */
.L_x_50:
[----:B------:R-:W-:Y:S05]  /*5f40*/  BSYNC B1 ;  /* 0x0000000000017941 */ /* 0x000fea0003800000 */
.L_x_49:
        /* <DEDUP_REMOVED lines=12> */
.L_x_52:
[----:B------:R-:W-:Y:S05]  /*6010*/  BSYNC B1 ;  /* 0x0000000000017941 */ /* 0x000fea0003800000 */
.L_x_51:
        /* <DEDUP_REMOVED lines=12> */
.L_x_54:
[----:B------:R-:W-:Y:S05]  /*60e0*/  BSYNC B1 ;  /* 0x0000000000017941 */ /* 0x000fea0003800000 */
.L_x_53:
        /* <DEDUP_REMOVED lines=12> */
.L_x_56:
[----:B------:R-:W-:Y:S05]  /*61b0*/  BSYNC B1 ;  /* 0x0000000000017941 */ /* 0x000fea0003800000 */
.L_x_55:
        /* <DEDUP_REMOVED lines=12> */
.L_x_58:
[----:B------:R-:W-:Y:S05]  /*6280*/  BSYNC B1 ;  /* 0x0000000000017941 */ /* 0x000fea0003800000 */
.L_x_57:
        /* <DEDUP_REMOVED lines=12> */
.L_x_60:
[----:B------:R-:W-:Y:S05]  /*6350*/  BSYNC B1 ;  /* 0x0000000000017941 */ /* 0x000fea0003800000 */
.L_x_59:
        /* <DEDUP_REMOVED lines=12> */
.L_x_62:
[----:B------:R-:W-:Y:S05]  /*6420*/  BSYNC B1 ;  /* 0x0000000000017941 */ /* 0x000fea0003800000 */
.L_x_61:
        /* <DEDUP_REMOVED lines=12> */
.L_x_64:
[----:B------:R-:W-:Y:S05]  /*64f0*/  BSYNC B1 ;  /* 0x0000000000017941 */ /* 0x000fea0003800000 */
.L_x_63:
        /* <DEDUP_REMOVED lines=12> */
.L_x_66:
[----:B------:R-:W-:Y:S05]  /*65c0*/  BSYNC B1 ;  /* 0x0000000000017941 */ /* 0x000fea0003800000 */
.L_x_65:
        /* <DEDUP_REMOVED lines=12> */
.L_x_68:
[----:B------:R-:W-:Y:S05]  /*6690*/  BSYNC B1 ;  /* 0x0000000000017941 */ /* 0x000fea0003800000 */
.L_x_67:
        /* <DEDUP_REMOVED lines=12> */
.L_x_70:
[----:B------:R-:W-:Y:S05]  /*6760*/  BSYNC B1 ;  /* 0x0000000000017941 */ /* 0x000fea0003800000 */
.L_x_69:
        /* <DEDUP_REMOVED lines=12> */
.L_x_72:
[----:B------:R-:W-:Y:S05]  /*6830*/  BSYNC B1 ;  /* 0x0000000000017941 */ /* 0x000fea0003800000 */
.L_x_71:
        /* <DEDUP_REMOVED lines=12> */
.L_x_74:
[----:B------:R-:W-:Y:S05]  /*6900*/  BSYNC B1 ;  /* 0x0000000000017941 */ /* 0x000fea0003800000 */
.L_x_73:
        /* <DEDUP_REMOVED lines=12> */
.L_x_76:
[----:B------:R-:W-:Y:S05]  /*69d0*/  BSYNC B1 ;  /* 0x0000000000017941 */ /* 0x000fea0003800000 */
.L_x_75:
        /* <DEDUP_REMOVED lines=12> */
.L_x_78:
[----:B------:R-:W-:Y:S05]  /*6aa0*/  BSYNC B1 ;  /* 0x0000000000017941 */ /* 0x000fea0003800000 */
.L_x_77:
        /* <DEDUP_REMOVED lines=12> */
.L_x_80:
[----:B------:R-:W-:Y:S05]  /*6b70*/  BSYNC B1 ;  /* 0x0000000000017941 */ /* 0x000fea0003800000 */
.L_x_79:
        /* <DEDUP_REMOVED lines=12> */
.L_x_82:
[----:B------:R-:W-:Y:S05]  /*6c40*/  BSYNC B1 ;  /* 0x0000000000017941 */ /* 0x000fea0003800000 */
.L_x_81:
        /* <DEDUP_REMOVED lines=12> */
.L_x_84:
[----:B------:R-:W-:Y:S05]  /*6d10*/  BSYNC B1 ;  /* 0x0000000000017941 */ /* 0x000fea0003800000 */
.L_x_83:
        /* <DEDUP_REMOVED lines=12> */
.L_x_86:
[----:B------:R-:W-:Y:S05]  /*6de0*/  BSYNC B1 ;  /* 0x0000000000017941 */ /* 0x000fea0003800000 */
.L_x_85:
        /* <DEDUP_REMOVED lines=12> */
.L_x_88:
[----:B------:R-:W-:Y:S05]  /*6eb0*/  BSYNC B1 ;  /* 0x0000000000017941 */ /* 0x000fea0003800000 */
.L_x_87:
        /* <DEDUP_REMOVED lines=12> */
.L_x_90:
[----:B------:R-:W-:Y:S05]  /*6f80*/  BSYNC B1 ;  /* 0x0000000000017941 */ /* 0x000fea0003800000 */
.L_x_89:
        /* <DEDUP_REMOVED lines=12> */
.L_x_92:
[----:B------:R-:W-:Y:S05]  /*7050*/  BSYNC B1 ;  /* 0x0000000000017941 */ /* 0x000fea0003800000 */
.L_x_91:
        /* <DEDUP_REMOVED lines=12> */
.L_x_94:
[----:B------:R-:W-:Y:S05]  /*7120*/  BSYNC B1 ;  /* 0x0000000000017941 */ /* 0x000fea0003800000 */
.L_x_93:
        /* <DEDUP_REMOVED lines=12> */
.L_x_96:
[----:B------:R-:W-:Y:S05]  /*71f0*/  BSYNC B1 ;  /* 0x0000000000017941 */ /* 0x000fea0003800000 */
.L_x_95:
        /* <DEDUP_REMOVED lines=12> */
.L_x_98:
[----:B------:R-:W-:Y:S05]  /*72c0*/  BSYNC B1 ;  /* 0x0000000000017941 */ /* 0x000fea0003800000 */
.L_x_97:
        /* <DEDUP_REMOVED lines=12> */
.L_x_100:
[----:B------:R-:W-:Y:S05]  /*7390*/  BSYNC B1 ;  /* 0x0000000000017941 */ /* 0x000fea0003800000 */
.L_x_99:
        /* <DEDUP_REMOVED lines=12> */
.L_x_102:
[----:B------:R-:W-:Y:S05]  /*7460*/  BSYNC B1 ;  /* 0x0000000000017941 */ /* 0x000fea0003800000 */
.L_x_101:
        /* <DEDUP_REMOVED lines=12> */
.L_x_104:
[----:B------:R-:W-:Y:S05]  /*7530*/  BSYNC B1 ;  /* 0x0000000000017941 */ /* 0x000fea0003800000 */
.L_x_103:
        /* <DEDUP_REMOVED lines=12> */
.L_x_106:
[----:B------:R-:W-:Y:S05]  /*7600*/  BSYNC B1 ;  /* 0x0000000000017941 */ /* 0x000fea0003800000 */
.L_x_105:
        /* <DEDUP_REMOVED lines=12> */
.L_x_108:
[----:B------:R-:W-:Y:S05]  /*76d0*/  BSYNC B1 ;  /* 0x0000000000017941 */ /* 0x000fea0003800000 */
.L_x_107:
        /* <DEDUP_REMOVED lines=12> */
.L_x_110:
[----:B------:R-:W-:Y:S05]  /*77a0*/  BSYNC B1 ;  /* 0x0000000000017941 */ /* 0x000fea0003800000 */
.L_x_109:
        /* <DEDUP_REMOVED lines=12> */
.L_x_112:
[----:B------:R-:W-:Y:S05]  /*7870*/  BSYNC B1 ;  /* 0x0000000000017941 */ /* 0x000fea0003800000 */
.L_x_111:
        /* <DEDUP_REMOVED lines=12> */
.L_x_114:
[----:B------:R-:W-:Y:S05]  /*7940*/  BSYNC B1 ;  /* 0x0000000000017941 */ /* 0x000fea0003800000 */
.L_x_113:
        /* <DEDUP_REMOVED lines=12> */
.L_x_116:
[----:B------:R-:W-:Y:S05]  /*7a10*/  BSYNC B1 ;  /* 0x0000000000017941 */ /* 0x000fea0003800000 */
.L_x_115:
        /* <DEDUP_REMOVED lines=12> */
.L_x_118:
[----:B------:R-:W-:Y:S05]  /*7ae0*/  BSYNC B1 ;  /* 0x0000000000017941 */ /* 0x000fea0003800000 */
.L_x_117:
        /* <DEDUP_REMOVED lines=12> */
.L_x_120:
[----:B------:R-:W-:Y:S05]  /*7bb0*/  BSYNC B1 ;  /* 0x0000000000017941 */ /* 0x000fea0003800000 */
.L_x_119:
        /* <DEDUP_REMOVED lines=12> */
.L_x_122:
[----:B------:R-:W-:Y:S05]  /*7c80*/  BSYNC B1 ;  /* 0x0000000000017941 */ /* 0x000fea0003800000 */
.L_x_121:
        /* <DEDUP_REMOVED lines=12> */
.L_x_124:
[----:B------:R-:W-:Y:S05]  /*7d50*/  BSYNC B1 ;  /* 0x0000000000017941 */ /* 0x000fea0003800000 */
.L_x_123:
        /* <DEDUP_REMOVED lines=12> */
.L_x_126:
[----:B------:R-:W-:Y:S05]  /*7e20*/  BSYNC B1 ;  /* 0x0000000000017941 */ /* 0x000fea0003800000 */
.L_x_125:
        /* <DEDUP_REMOVED lines=12> */
.L_x_128:
[----:B------:R-:W-:Y:S05]  /*7ef0*/  BSYNC B1 ;  /* 0x0000000000017941 */ /* 0x000fea0003800000 */
.L_x_127:
        /* <DEDUP_REMOVED lines=12> */
.L_x_130:
[----:B------:R-:W-:Y:S05]  /*7fc0*/  BSYNC B1 ;  /* 0x0000000000017941 */ /* 0x000fea0003800000 */
.L_x_129:
        /* <DEDUP_REMOVED lines=12> */
.L_x_132:
[----:B------:R-:W-:Y:S05]  /*8090*/  BSYNC B1 ;  /* 0x0000000000017941 */ /* 0x000fea0003800000 */
.L_x_131:
        /* <DEDUP_REMOVED lines=12> */
.L_x_134:
[----:B------:R-:W-:Y:S05]  /*8160*/  BSYNC B1 ;  /* 0x0000000000017941 */ /* 0x000fea0003800000 */
.L_x_133:
        /* <DEDUP_REMOVED lines=12> */
.L_x_136:
[----:B------:R-:W-:Y:S05]  /*8230*/  BSYNC B1 ;  /* 0x0000000000017941 */ /* 0x000fea0003800000 */
.L_x_135:
        /* <DEDUP_REMOVED lines=12> */
.L_x_138:
[----:B------:R-:W-:Y:S05]  /*8300*/  BSYNC B1 ;  /* 0x0000000000017941 */ /* 0x000fea0003800000 */
.L_x_137:
        /* <DEDUP_REMOVED lines=12> */
.L_x_140:
[----:B------:R-:W-:Y:S05]  /*83d0*/  BSYNC B1 ;  /* 0x0000000000017941 */ /* 0x000fea0003800000 */
.L_x_139:
        /* <DEDUP_REMOVED lines=12> */
.L_x_142:
[----:B------:R-:W-:Y:S05]  /*84a0*/  BSYNC B1 ;  /* 0x0000000000017941 */ /* 0x000fea0003800000 */
.L_x_141:
        /* <DEDUP_REMOVED lines=12> */
.L_x_144:
[----:B------:R-:W-:Y:S05]  /*8570*/  BSYNC B1 ;  /* 0x0000000000017941 */ /* 0x000fea0003800000 */
.L_x_143:
        /* <DEDUP_REMOVED lines=12> */
.L_x_146:
[----:B------:R-:W-:Y:S05]  /*8640*/  BSYNC B1 ;  /* 0x0000000000017941 */ /* 0x000fea0003800000 */
.L_x_145:
        /* <DEDUP_REMOVED lines=12> */
.L_x_148:
[----:B------:R-:W-:Y:S05]  /*8710*/  BSYNC B1 ;  /* 0x0000000000017941 */ /* 0x000fea0003800000 */
.L_x_147:
        /* <DEDUP_REMOVED lines=12> */
.L_x_150:
[----:B------:R-:W-:Y:S05]  /*87e0*/  BSYNC B1 ;  /* 0x0000000000017941 */ /* 0x000fea0003800000 */
.L_x_149:
        /* <DEDUP_REMOVED lines=12> */
.L_x_152:
[----:B------:R-:W-:Y:S05]  /*88b0*/  BSYNC B1 ;  /* 0x0000000000017941 */ /* 0x000fea0003800000 */
.L_x_151:
        /* <DEDUP_REMOVED lines=12> */
.L_x_154:
[----:B------:R-:W-:Y:S05]  /*8980*/  BSYNC B1 ;  /* 0x0000000000017941 */ /* 0x000fea0003800000 */
.L_x_153:
        /* <DEDUP_REMOVED lines=12> */
.L_x_156:
[----:B------:R-:W-:Y:S05]  /*8a50*/  BSYNC B1 ;  /* 0x0000000000017941 */ /* 0x000fea0003800000 */
.L_x_155:
        /* <DEDUP_REMOVED lines=12> */
.L_x_158:
[----:B------:R-:W-:Y:S05]  /*8b20*/  BSYNC B1 ;  /* 0x0000000000017941 */ /* 0x000fea0003800000 */
.L_x_157:
        /* <DEDUP_REMOVED lines=12> */
.L_x_160:
[----:B------:R-:W-:Y:S05]  /*8bf0*/  BSYNC B1 ;  /* 0x0000000000017941 */ /* 0x000fea0003800000 */
.L_x_159:
        /* <DEDUP_REMOVED lines=12> */
.L_x_162:
[----:B------:R-:W-:Y:S05]  /*8cc0*/  BSYNC B1 ;  /* 0x0000000000017941 */ /* 0x000fea0003800000 */
.L_x_161:
        /* <DEDUP_REMOVED lines=12> */
.L_x_164:
[----:B------:R-:W-:Y:S05]  /*8d90*/  BSYNC B1 ;  /* 0x0000000000017941 */ /* 0x000fea0003800000 */
.L_x_163:
        /* <DEDUP_REMOVED lines=12> */
.L_x_166:
[----:B------:R-:W-:Y:S05]  /*8e60*/  BSYNC B1 ;  /* 0x0000000000017941 */ /* 0x000fea0003800000 */
.L_x_165:
        /* <DEDUP_REMOVED lines=12> */
.L_x_168:
[----:B------:R-:W-:Y:S05]  /*8f30*/  BSYNC B1 ;  /* 0x0000000000017941 */ /* 0x000fea0003800000 */
.L_x_167:
        /* <DEDUP_REMOVED lines=12> */
.L_x_170:
[----:B------:R-:W-:Y:S05]  /*9000*/  BSYNC B1 ;  /* 0x0000000000017941 */ /* 0x000fea0003800000 */
.L_x_169:
        /* <DEDUP_REMOVED lines=12> */
.L_x_172:
[----:B------:R-:W-:Y:S05]  /*90d0*/  BSYNC B1 ;  /* 0x0000000000017941 */ /* 0x000fea0003800000 */
.L_x_171:
        /* <DEDUP_REMOVED lines=12> */
.L_x_174:
[----:B------:R-:W-:Y:S05]  /*91a0*/  BSYNC B1 ;  /* 0x0000000000017941 */ /* 0x000fea0003800000 */
.L_x_173:
        /* <DEDUP_REMOVED lines=12> */
.L_x_176:
[----:B------:R-:W-:Y:S05]  /*9270*/  BSYNC B1 ;  /* 0x0000000000017941 */ /* 0x000fea0003800000 */
.L_x_175:
        /* <DEDUP_REMOVED lines=12> */
.L_x_178:
[----:B------:R-:W-:Y:S05]  /*9340*/  BSYNC B1 ;  /* 0x0000000000017941 */ /* 0x000fea0003800000 */
.L_x_177:
        /* <DEDUP_REMOVED lines=12> */
.L_x_180:
[----:B------:R-:W-:Y:S05]  /*9410*/  BSYNC B1 ;  /* 0x0000000000017941 */ /* 0x000fea0003800000 */
.L_x_179:
        /* <DEDUP_REMOVED lines=12> */
.L_x_182:
[----:B------:R-:W-:Y:S05]  /*94e0*/  BSYNC B1 ;  /* 0x0000000000017941 */ /* 0x000fea0003800000 */
.L_x_181:
        /* <DEDUP_REMOVED lines=12> */
.L_x_184:
[----:B------:R-:W-:Y:S05]  /*95b0*/  BSYNC B1 ;  /* 0x0000000000017941 */ /* 0x000fea0003800000 */
.L_x_183:
        /* <DEDUP_REMOVED lines=12> */
.L_x_186:
[----:B------:R-:W-:Y:S05]  /*9680*/  BSYNC B1 ;  /* 0x0000000000017941 */ /* 0x000fea0003800000 */
.L_x_185:
        /* <DEDUP_REMOVED lines=12> */
.L_x_188:
[----:B------:R-:W-:Y:S05]  /*9750*/  BSYNC B1 ;  /* 0x0000000000017941 */ /* 0x000fea0003800000 */
.L_x_187:
        /* <DEDUP_REMOVED lines=12> */
.L_x_190:
[----:B------:R-:W-:Y:S05]  /*9820*/  BSYNC B1 ;  /* 0x0000000000017941 */ /* 0x000fea0003800000 */
.L_x_189:
[----:B-----5:R-:W-:Y:S01]  /*9830*/  LOP3.LUT R32, R32, 0xff, RZ, 0xc0, !PT ;  /* 0x000000ff20207812 */ /* 0x020fe200078ec0ff */
[----:B------:R-:W-:Y:S01]  /*9840*/  BSSY B1, `(.L_x_191) ;  /* 0x000000b000017945 */ /* 0x000fe20003800000 */
[----:B------:R-:W-:Y:S02]  /*9850*/  ISETP.LT.OR P3, PT, R34, 0x9a, !P0 ;  /* 0x0000009a2200780c */ /* 0x000fe40004761670 */
[----:B------:R-:W-:-:S05]  /*9860*/  F2FP.F16.E4M3.UNPACK_B R32, R32 ;  /* 0x00000020ff20723e */ /* 0x000fca00020006ff */
[----:B------:R-:W-:-:S05]  /*9870*/  HADD2.F32 R32, -RZ, R32.H0_H0 ;  /* 0x20000020ff207230 */ /* 0x000fca0000004100 */
[----:B------:R-:W-:-:S04]  /*9880*/  FMUL R32, R32, UR25 ;  /* 0x0000001920207c20 */ /* 0x000fc80008400000 */
[----:B------:R-:W-:Y:S01]  /*9890*/  FFMA R32, R23, UR24, R32 ;  /* 0x0000001817207c23 */ /* 0x000fe20008000020 */
[----:B------:R-:W-:-:S04]  /*98a0*/  PRMT R23, RZ, 0x7610, R23 ;  /* 0x00007610ff177816 */ /* 0x000fc80000000017 */
[----:B----4-:R-:W-:-:S05]  /*98b0*/  F2FP.SATFINITE.E4M3.F32.PACK_AB_MERGE_C R33, RZ, R32, RZ ;  /* 0x00000020ff21723e */ /* 0x010fca00048070ff */
[----:B------:R4:W-:Y:S01]  /*98c0*/  @!P4 STG.E.U8 desc[UR22][R24.64+0x98], R33 ;  /* 0x000098211800c986 */ /* 0x0009e2000c101116 */
[----:B------:R-:W-:Y:S05]  /*98d0*/  @P3 BRA `(.L_x_192) ;  /* 0x0000000000043947 */ /* 0x000fea0003800000 */
[----:B------:R0:W5:Y:S02]  /*98e0*/  LDG.E.U8 R23, desc[UR22][R28.64+0x99] ;  /* 0x000099161c177981 */ /* 0x000164000c1e1100 */
.L_x_192:
[----:B------:R-:W-:Y:S05]  /*98f0*/  BSYNC B1 ;  /* 0x0000000000017941 */ /* 0x000fea0003800000 */
.L_x_191:
        /* <DEDUP_REMOVED lines=8> */
[----:B------:R-:W-:-:S05]  /*9980*/  F2FP.SATFINITE.E4M3.F32.PACK_AB_MERGE_C R23, RZ, R23, RZ ;  /* 0x00000017ff17723e */ /* 0x000fca00048070ff */
[----:B------:R0:W-:Y:S01]  /*9990*/  @!P3 STG.E.U8 desc[UR22][R24.64+0x99], R23 ;  /* 0x000099171800b986 */ /* 0x0001e2000c101116 */
[----:B------:R-:W-:Y:S05]  /*99a0*/  @P4 BRA `(.L_x_194) ;  /* 0x0000000000044947 */ /* 0x000fea0003800000 */
[----:B------:R0:W5:Y:S02]  /*99b0*/  LDG.E.U8 R22, desc[UR22][R30.64+0x98] ;  /* 0x000098161e167981 */ /* 0x000164000c1e1100 */
.L_x_194:
[----:B------:R-:W-:Y:S05]  /*99c0*/  BSYNC B1 ;  /* 0x0000000000017941 */ /* 0x000fea0003800000 */
.L_x_193:
        /* <DEDUP_REMOVED lines=8> */
[----:B0-----:R-:W-:-:S05]  /*9a50*/  F2FP.SATFINITE.E4M3.F32.PACK_AB_MERGE_C R23, RZ, R22, RZ ;  /* 0x00000016ff17723e */ /* 0x001fca00048070ff */
[----:B------:R0:W-:Y:S01]  /*9a60*/  @!P4 STG.E.U8 desc[UR22][R26.64+0x98], R23 ;  /* 0x000098171a00c986 */ /* 0x0001e2000c101116 */
[----:B------:R-:W-:Y:S05]  /*9a70*/  @P3 BRA `(.L_x_196) ;  /* 0x0000000000043947 */ /* 0x000fea0003800000 */
[----:B------:R0:W5:Y:S02]  /*9a80*/  LDG.E.U8 R21, desc[UR22][R30.64+0x99] ;  /* 0x000099161e157981 */ /* 0x000164000c1e1100 */
.L_x_196:
[----:B------:R-:W-:Y:S05]  /*9a90*/  BSYNC B1 ;  /* 0x0000000000017941 */ /* 0x000fea0003800000 */
.L_x_195:
        /* <DEDUP_REMOVED lines=12> */
.L_x_198:
[----:B------:R-:W-:Y:S05]  /*9b60*/  BSYNC B1 ;  /* 0x0000000000017941 */ /* 0x000fea0003800000 */
.L_x_197:
        /* <DEDUP_REMOVED lines=12> */
.L_x_200:
[----:B------:R-:W-:Y:S05]  /*9c30*/  BSYNC B1 ;  /* 0x0000000000017941 */ /* 0x000fea0003800000 */
.L_x_199:
        /* <DEDUP_REMOVED lines=12> */
.L_x_202:
[----:B------:R-:W-:Y:S05]  /*9d00*/  BSYNC B1 ;  /* 0x0000000000017941 */ /* 0x000fea0003800000 */
.L_x_201:
        /* <DEDUP_REMOVED lines=12> */
.L_x_204:
[----:B------:R-:W-:Y:S05]  /*9dd0*/  BSYNC B1 ;  /* 0x0000000000017941 */ /* 0x000fea0003800000 */
.L_x_203:
        /* <DEDUP_REMOVED lines=12> */
.L_x_206:
[----:B------:R-:W-:Y:S05]  /*9ea0*/  BSYNC B1 ;  /* 0x0000000000017941 */ /* 0x000fea0003800000 */
.L_x_205:
        /* <DEDUP_REMOVED lines=12> */
.L_x_208:
[----:B------:R-:W-:Y:S05]  /*9f70*/  BSYNC B1 ;  /* 0x0000000000017941 */ /* 0x000fea0003800000 */
.L_x_207:
        /* <DEDUP_REMOVED lines=12> */
.L_x_210:
[----:B------:R-:W-:Y:S05]  /*a040*/  BSYNC B1 ;  /* 0x0000000000017941 */ /* 0x000fea0003800000 */
.L_x_209:
        /* <DEDUP_REMOVED lines=12> */
.L_x_212:
[----:B------:R-:W-:Y:S05]  /*a110*/  BSYNC B1 ;  /* 0x0000000000017941 */ /* 0x000fea0003800000 */
.L_x_211:
        /* <DEDUP_REMOVED lines=12> */
.L_x_214:
[----:B------:R-:W-:Y:S05]  /*a1e0*/  BSYNC B1 ;  /* 0x0000000000017941 */ /* 0x000fea0003800000 */
.L_x_213:
        /* <DEDUP_REMOVED lines=12> */
.L_x_216:
[----:B------:R-:W-:Y:S05]  /*a2b0*/  BSYNC B1 ;  /* 0x0000000000017941 */ /* 0x000fea0003800000 */
.L_x_215:
        /* <DEDUP_REMOVED lines=12> */
.L_x_218:
[----:B------:R-:W-:Y:S05]  /*a380*/  BSYNC B1 ;  /* 0x0000000000017941 */ /* 0x000fea0003800000 */
.L_x_217:
        /* <DEDUP_REMOVED lines=12> */
.L_x_220:
[----:B------:R-:W-:Y:S05]  /*a450*/  BSYNC B1 ;  /* 0x0000000000017941 */ /* 0x000fea0003800000 */
.L_x_219:
        /* <DEDUP_REMOVED lines=12> */
.L_x_222:
[----:B------:R-:W-:Y:S05]  /*a520*/  BSYNC B1 ;  /* 0x0000000000017941 */ /* 0x000fea0003800000 */
.L_x_221:
        /* <DEDUP_REMOVED lines=12> */
.L_x_224:
[----:B------:R-:W-:Y:S05]  /*a5f0*/  BSYNC B1 ;  /* 0x0000000000017941 */ /* 0x000fea0003800000 */
.L_x_223:
        /* <DEDUP_REMOVED lines=12> */
.L_x_226:
[----:B------:R-:W-:Y:S05]  /*a6c0*/  BSYNC B1 ;  /* 0x0000000000017941 */ /* 0x000fea0003800000 */
.L_x_225:
        /* <DEDUP_REMOVED lines=12> */
.L_x_228:
[----:B------:R-:W-:Y:S05]  /*a790*/  BSYNC B1 ;  /* 0x0000000000017941 */ /* 0x000fea0003800000 */
.L_x_227:
        /* <DEDUP_REMOVED lines=12> */
.L_x_230:
[----:B------:R-:W-:Y:S05]  /*a860*/  BSYNC B1 ;  /* 0x0000000000017941 */ /* 0x000fea0003800000 */
.L_x_229:
        /* <DEDUP_REMOVED lines=12> */
.L_x_232:
[----:B------:R-:W-:Y:S05]  /*a930*/  BSYNC B1 ;  /* 0x0000000000017941 */ /* 0x000fea0003800000 */
.L_x_231:
        /* <DEDUP_REMOVED lines=12> */
.L_x_234:
[----:B------:R-:W-:Y:S05]  /*aa00*/  BSYNC B1 ;  /* 0x0000000000017941 */ /* 0x000fea0003800000 */
.L_x_233:
[----:B-----5:R-:W-:Y:S01]  /*aa10*/  LOP3.LUT R2, R2, 0xff, RZ, 0xc0, !PT ;  /* 0x000000ff02027812 */ /* 0x020fe200078ec0ff */
[----:B------:R-:W-:Y:S01]  /*aa20*/  BSSY B1, `(.L_x_235) ;  /* 0x000000b000017945 */ /* 0x000fe20003800000 */
[----:B------:R-:W-:Y:S02]  /*aa30*/  ISETP.LT.OR P3, PT, R34, 0xc2, !P1 ;  /* 0x000000c22200780c */ /* 0x000fe40004f61670 */
[----:B------:R-:W-:-:S05]  /*aa40*/  F2FP.F16.E4M3.UNPACK_B R2, R2 ;  /* 0x00000002ff02723e */ /* 0x000fca00020006ff */
[----:B------:R-:W-:-:S05]  /*aa50*/  HADD2.F32 R2, -RZ, R2.H0_H0 ;  /* 0x20000002ff027230 */ /* 0x000fca0000004100 */
[----:B0-----:R-:W-:-:S04]  /*aa60*/  FMUL R3, R2, UR25 ;  /* 0x0000001902037c20 */ /* 0x001fc80008400000 */
[----:B------:R-:W-:Y:S01]  /*aa70*/  FFMA R3, R0, UR24, R3 ;  /* 0x0000001800037c23 */ /* 0x000fe20008000003 */
[----:B------:R-:W-:-:S04]  /*aa80*/  PRMT R0, RZ, 0x7610, R0 ;  /* 0x00007610ff007816 */ /* 0x000fc80000000000 */
[----:B------:R-:W-:-:S05]  /*aa90*/  F2FP.SATFINITE.E4M3.F32.PACK_AB_MERGE_C R3, RZ, R3, RZ ;  /* 0x00000003ff03723e */ /* 0x000fca00048070ff */
[----:B------:R0:W-:Y:S01]  /*aaa0*/  @!P4 STG.E.U8 desc[UR22][R26.64+0xc0], R3 ;  /* 0x0000c0031a00c986 */ /* 0x0001e2000c101116 */
[----:B------:R-:W-:Y:S05]  /*aab0*/  @P3 BRA `(.L_x_236) ;  /* 0x0000000000043947 */ /* 0x000fea0003800000 */
[----:B------:R0:W5:Y:S02]  /*aac0*/  LDG.E.U8 R0, desc[UR22][R30.64+0xc1] ;  /* 0x0000c1161e007981 */ /* 0x000164000c1e1100 */
.L_x_236:
[----:B------:R-:W-:Y:S05]  /*aad0*/  BSYNC B1 ;  /* 0x0000000000017941 */ /* 0x000fea0003800000 */
.L_x_235:
[----:B------:R-:W2:Y:S01]  /*aae0*/  LDL.LU R2, [R1] ;  /* 0x0000000001027983 */ /* 0x000ea20000300800 */
[----:B-----5:R-:W-:Y:S01]  /*aaf0*/  LOP3.LUT R0, R0, 0xff, RZ, 0xc0, !PT ;  /* 0x000000ff00007812 */ /* 0x020fe200078ec0ff */
[----:B------:R-:W-:Y:S01]  /*ab00*/  BSSY B1, `(.L_x_237) ;  /* 0x000000b000017945 */ /* 0x000fe20003800000 */
[----:B------:R-:W-:Y:S02]  /*ab10*/  ISETP.LT.OR P4, PT, R34, 0xc9, !P0 ;  /* 0x000000c92200780c */ /* 0x000fe40004781670 */
[----:B------:R-:W-:-:S05]  /*ab20*/  F2FP.F16.E4M3.UNPACK_B R0, R0 ;  /* 0x00000000ff00723e */ /* 0x000fca00020006ff */
[----:B------:R-:W-:-:S05]  /*ab30*/  HADD2.F32 R0, -RZ, R0.H0_H0 ;  /* 0x20000000ff007230 */ /* 0x000fca0000004100 */
[----:B------:R-:W-:-:S04]  /*ab40*/  FMUL R0, R0, UR25 ;  /* 0x0000001900007c20 */ /* 0x000fc80008400000 */
[----:B--2---:R-:W-:-:S05]  /*ab50*/  FFMA R0, R2, UR24, R0 ;  /* 0x0000001802007c23 */ /* 0x004fca0008000000 */
[----:B0-----:R-:W-:Y:S02]  /*ab60*/  F2FP.SATFINITE.E4M3.F32.PACK_AB_MERGE_C R3, RZ, R0, RZ ;  /* 0x00000000ff03723e */ /* 0x001fe400048070ff */
[----:B------:R-:W-:-:S03]  /*ab70*/  PRMT R0, RZ, 0x7610, R0 ;  /* 0x00007610ff007816 */ /* 0x000fc60000000000 */
[----:B------:R0:W-:Y:S01]  /*ab80*/  @!P3 STG.E.U8 desc[UR22][R26.64+0xc1], R3 ;  /* 0x0000c1031a00b986 */ /* 0x0001e2000c101116 */
[----:B------:R-:W-:Y:S05]  /*ab90*/  @P4 BRA `(.L_x_238) ;  /* 0x0000000000044947 */ /* 0x000fea0003800000 */
[----:B------:R2:W5:Y:S02]  /*aba0*/  LDG.E.U8 R0, desc[UR22][R28.64+0xc8] ;  /* 0x0000c8161c007981 */ /* 0x000564000c1e1100 */
.L_x_238:
[----:B------:R-:W-:Y:S05]  /*abb0*/  BSYNC B1 ;  /* 0x0000000000017941 */ /* 0x000fea0003800000 */
.L_x_237:
[----:B------:R-:W3:Y:S01]  /*abc0*/  LDL.LU R2, [R1+0x4] ;  /* 0x0000040001027983 */ /* 0x000ee20000300800 */
[----:B-----5:R-:W-:Y:S01]  /*abd0*/  LOP3.LUT R0, R0, 0xff, RZ, 0xc0, !PT ;  /* 0x000000ff00007812 */ /* 0x020fe200078ec0ff */
[----:B------:R-:W-:Y:S01]  /*abe0*/  BSSY B1, `(.L_x_239) ;  /* 0x000000b000017945 */ /* 0x000fe20003800000 */
[----:B------:R-:W-:Y:S02]  /*abf0*/  ISETP.LT.OR P3, PT, R34, 0xca, !P0 ;  /* 0x000000ca2200780c */ /* 0x000fe40004761670 */
[----:B------:R-:W-:-:S05]  /*ac00*/  F2FP.F16.E4M3.UNPACK_B R0, R0 ;  /* 0x00000000ff00723e */ /* 0x000fca00020006ff */
[----:B------:R-:W-:-:S05]  /*ac10*/  HADD2.F32 R0, -RZ, R0.H0_H0 ;  /* 0x20000000ff007230 */ /* 0x000fca0000004100 */
[----:B------:R-:W-:-:S04]  /*ac20*/  FMUL R0, R0, UR25 ;  /* 0x0000001900007c20 */ /* 0x000fc80008400000 */
[----:B---3--:R-:W-:-:S05]  /*ac30*/  FFMA R0, R2, UR24, R0 ;  /* 0x0000001802007c23 */ /* 0x008fca0008000000 */
[----:B0-----:R-:W-:Y:S02]  /*ac40*/  F2FP.SATFINITE.E4M3.F32.PACK_AB_MERGE_C R3, RZ, R0, RZ ;  /* 0x00000000ff03723e */ /* 0x001fe400048070ff */
[----:B------:R-:W-:-:S03]  /*ac50*/  PRMT R0, RZ, 0x7610, R0 ;  /* 0x00007610ff007816 */ /* 0x000fc60000000000 */
[----:B------:R0:W-:Y:S01]  /*ac60*/  @!P4 STG.E.U8 desc[UR22][R24.64+0xc8], R3 ;  /* 0x0000c8031800c986 */ /* 0x0001e2000c101116 */
[----:B------:R-:W-:Y:S05]  /*ac70*/  @P3 BRA `(.L_x_240) ;  /* 0x0000000000043947 */ /* 0x000fea0003800000 */
[----:B------:R3:W5:Y:S02]  /*ac80*/  LDG.E.U8 R0, desc[UR22][R28.64+0xc9] ;  /* 0x0000c9161c007981 */ /* 0x000764000c1e1100 */
.L_x_240:
[----:B------:R-:W-:Y:S05]  /*ac90*/  BSYNC B1 ;  /* 0x0000000000017941 */ /* 0x000fea0003800000 */
.L_x_239:
[----:B------:R-:W2:Y:S01]  /*aca0*/  LDL.LU R2, [R1+0x8] ;  /* 0x0000080001027983 */ /* 0x000ea20000300800 */
        /* <DEDUP_REMOVED lines=12> */
.L_x_242:
[----:B------:R-:W-:Y:S05]  /*ad70*/  BSYNC B1 ;  /* 0x0000000000017941 */ /* 0x000fea0003800000 */
.L_x_241:
        /* <DEDUP_REMOVED lines=13> */
.L_x_244:
[----:B------:R-:W-:Y:S05]  /*ae50*/  BSYNC B1 ;  /* 0x0000000000017941 */ /* 0x000fea0003800000 */
.L_x_243:
        /* <DEDUP_REMOVED lines=13> */
.L_x_246:
[----:B------:R-:W-:Y:S05]  /*af30*/  BSYNC B1 ;  /* 0x0000000000017941 */ /* 0x000fea0003800000 */
.L_x_245:
        /* <DEDUP_REMOVED lines=13> */
.L_x_248:
[----:B------:R-:W-:Y:S05]  /*b010*/  BSYNC B1 ;  /* 0x0000000000017941 */ /* 0x000fea0003800000 */
.L_x_247:
        /* <DEDUP_REMOVED lines=13> */
.L_x_250:
[----:B------:R-:W-:Y:S05]  /*b0f0*/  BSYNC B1 ;  /* 0x0000000000017941 */ /* 0x000fea0003800000 */
.L_x_249:
        /* <DEDUP_REMOVED lines=13> */
.L_x_252:
[----:B------:R-:W-:Y:S05]  /*b1d0*/  BSYNC B1 ;  /* 0x0000000000017941 */ /* 0x000fea0003800000 */
.L_x_251:
        /* <DEDUP_REMOVED lines=13> */
.L_x_254:
[----:B------:R-:W-:Y:S05]  /*b2b0*/  BSYNC B1 ;  /* 0x0000000000017941 */ /* 0x000fea0003800000 */
.L_x_253:
        /* <DEDUP_REMOVED lines=13> */
.L_x_256:
[----:B------:R-:W-:Y:S05]  /*b390*/  BSYNC B1 ;  /* 0x0000000000017941 */ /* 0x000fea0003800000 */
.L_x_255:
        /* <DEDUP_REMOVED lines=13> */
.L_x_258:
[----:B------:R-:W-:Y:S05]  /*b470*/  BSYNC B1 ;  /* 0x0000000000017941 */ /* 0x000fea0003800000 */
.L_x_257:
        /* <DEDUP_REMOVED lines=13> */
.L_x_260:
[----:B------:R-:W-:Y:S05]  /*b550*/  BSYNC B1 ;  /* 0x0000000000017941 */ /* 0x000fea0003800000 */
.L_x_259:
        /* <DEDUP_REMOVED lines=13> */
.L_x_262:
[----:B------:R-:W-:Y:S05]  /*b630*/  BSYNC B1 ;  /* 0x0000000000017941 */ /* 0x000fea0003800000 */
.L_x_261:
        /* <DEDUP_REMOVED lines=13> */
.L_x_264:
[----:B------:R-:W-:Y:S05]  /*b710*/  BSYNC B1 ;  /* 0x0000000000017941 */ /* 0x000fea0003800000 */
.L_x_263:
        /* <DEDUP_REMOVED lines=13> */
.L_x_266:
[----:B------:R-:W-:Y:S05]  /*b7f0*/  BSYNC B1 ;  /* 0x0000000000017941 */ /* 0x000fea0003800000 */
.L_x_265:
        /* <DEDUP_REMOVED lines=13> */
.L_x_268:
[----:B------:R-:W-:Y:S05]  /*b8d0*/  BSYNC B1 ;  /* 0x0000000000017941 */ /* 0x000fea0003800000 */
.L_x_267:
        /* <DEDUP_REMOVED lines=13> */
.L_x_270:
[----:B------:R-:W-:Y:S05]  /*b9b0*/  BSYNC B1 ;  /* 0x0000000000017941 */ /* 0x000fea0003800000 */
.L_x_269:
        /* <DEDUP_REMOVED lines=13> */
.L_x_272:
[----:B------:R-:W-:Y:S05]  /*ba90*/  BSYNC B1 ;  /* 0x0000000000017941 */ /* 0x000fea0003800000 */
.L_x_271:
        /* <DEDUP_REMOVED lines=13> */
.L_x_274:
[----:B------:R-:W-:Y:S05]  /*bb70*/  BSYNC B1 ;  /* 0x0000000000017941 */ /* 0x000fea0003800000 */
.L_x_273:
        /* <DEDUP_REMOVED lines=13> */
.L_x_276:
[----:B------:R-:W-:Y:S05]  /*bc50*/  BSYNC B1 ;  /* 0x0000000000017941 */ /* 0x000fea0003800000 */
.L_x_275:
        /* <DEDUP_REMOVED lines=13> */
.L_x_278:
[----:B------:R-:W-:Y:S05]  /*bd30*/  BSYNC B1 ;  /* 0x0000000000017941 */ /* 0x000fea0003800000 */
.L_x_277:
        /* <DEDUP_REMOVED lines=13> */
.L_x_280:
[----:B------:R-:W-:Y:S05]  /*be10*/  BSYNC B1 ;  /* 0x0000000000017941 */ /* 0x000fea0003800000 */
.L_x_279:
        /* <DEDUP_REMOVED lines=13> */
.L_x_282:
[----:B------:R-:W-:Y:S05]  /*bef0*/  BSYNC B1 ;  /* 0x0000000000017941 */ /* 0x000fea0003800000 */
.L_x_281:
        /* <DEDUP_REMOVED lines=13> */
.L_x_284:
[----:B------:R-:W-:Y:S05]  /*bfd0*/  BSYNC B1 ;  /* 0x0000000000017941 */ /* 0x000fea0003800000 */
.L_x_283:
        /* <DEDUP_REMOVED lines=13> */
.L_x_286:
[----:B------:R-:W-:Y:S05]  /*c0b0*/  BSYNC B1 ;  /* 0x0000000000017941 */ /* 0x000fea0003800000 */
.L_x_285:
        /* <DEDUP_REMOVED lines=13> */
.L_x_288:
[----:B------:R-:W-:Y:S05]  /*c190*/  BSYNC B1 ;  /* 0x0000000000017941 */ /* 0x000fea0003800000 */
.L_x_287:
        /* <DEDUP_REMOVED lines=13> */
.L_x_290:
[----:B------:R-:W-:Y:S05]  /*c270*/  BSYNC B1 ;  /* 0x0000000000017941 */ /* 0x000fea0003800000 */
.L_x_289:
        /* <DEDUP_REMOVED lines=13> */
.L_x_292:
[----:B------:R-:W-:Y:S05]  /*c350*/  BSYNC B1 ;  /* 0x0000000000017941 */ /* 0x000fea0003800000 */
.L_x_291:
[----:B------:R-:W-:Y:S05]  /*c360*/  @P1 BRA `(.L_x_293) ;  /* 0x0000002000a01947 */ /* 0x000fea0003800000 */
[----:B------:R-:W2:Y:S01]  /*c370*/  LDL.LU R2, [R1+0x70] ;  /* 0x0000700001027983 */ /* 0x000ea20000300800 */
[----:B-----5:R-:W-:-:S04]  /*c380*/  LOP3.LUT R0, R0, 0xff, RZ, 0xc0, !PT ;  /* 0x000000ff00007812 */ /* 0x020fc800078ec0ff */
[----:B------:R-:W-:-:S05]  /*c390*/  F2FP.F16.E4M3.UNPACK_B R0, R0 ;  /* 0x00000000ff00723e */ /* 0x000fca00020006ff */
[----:B------:R-:W-:-:S05]  /*c3a0*/  HADD2.F32 R0, -RZ, R0.H0_H0 ;  /* 0x20000000ff007230 */ /* 0x000fca0000004100 */
[----:B------:R-:W-:-:S04]  /*c3b0*/  FMUL R0, R0, UR25 ;  /* 0x0000001900007c20 */ /* 0x000fc80008400000 */
[----:B--2---:R-:W-:-:S05]  /*c3c0*/  FFMA R0, R2, UR24, R0 ;  /* 0x0000001802007c23 */ /* 0x004fca0008000000 */
[----:B0-----:R-:W-:-:S05]  /*c3d0*/  F2FP.SATFINITE.E4M3.F32.PACK_AB_MERGE_C R3, RZ, R0, RZ ;  /* 0x00000000ff03723e */ /* 0x001fca00048070ff */
[----:B------:R0:W-:Y:S01]  /*c3e0*/  STG.E.U8 desc[UR22][R26.64+0xf9], R3 ;  /* 0x0000f9031a007986 */ /* 0x0001e2000c101116 */
[----:B------:R-:W-:Y:S05]  /*c3f0*/  BRA `(.L_x_293) ;  /* 0x00000020007c7947 */ /* 0x000fea0003800000 */
.L_x_36:
[----:B------:R-:W-:Y:S01]  /*c400*/  ISETP.GE.AND P1, PT, R39, 0x1, PT ;  /* 0x000000012700780c */ /* 0x000fe20003f26270 */
[----:B------:R-:W-:Y:S01]  /*c410*/  FMUL R227, R227, UR24 ;  /* 0x00000018e3e37c20 */ /* 0x000fe20008400000 */
[----:B------:R-:W-:Y:S01]  /*c420*/  FMUL R226, R226, UR24 ;  /* 0x00000018e2e27c20 */ /* 0x000fe20008400000 */
[----:B------:R-:W-:Y:S02]  /*c430*/  ISETP.GE.AND P0, PT, R39, 0x9, PT ;  /* 0x000000092700780c */ /* 0x000fe40003f06270 */
[C---:B------:R-:W-:Y:S02]  /*c440*/  ISETP.LT.OR P4, PT, R34.reuse, 0x1, !P1 ;  /* 0x000000012200780c */ /* 0x040fe40004f81670 */
[----:B------:R-:W-:Y:S02]  /*c450*/  ISETP.LT.OR P5, PT, R34, 0x2, !P1 ;  /* 0x000000022200780c */ /* 0x000fe40004fa1670 */
[----:B------:R-:W-:Y:S02]  /*c460*/  F2FP.SATFINITE.E4M3.F32.PACK_AB_MERGE_C R227, RZ, R227, RZ ;  /* 0x000000e3ffe3723e */ /* 0x000fe400048070ff */
[----:B------:R-:W-:-:S02]  /*c470*/  F2FP.SATFINITE.E4M3.F32.PACK_AB_MERGE_C R29, RZ, R226, RZ ;  /* 0x000000e2ff1d723e */ /* 0x000fc400048070ff */
[C---:B------:R-:W-:Y:S01]  /*c480*/  ISETP.LT.OR P3, PT, R34.reuse, 0x1, !P0 ;  /* 0x000000012200780c */ /* 0x040fe20004761670 */
[----:B------:R-:W-:Y:S01]  /*c490*/  FMUL R225, R225, UR24 ;  /* 0x00000018e1e17c20 */ /* 0x000fe20008400000 */
[----:B------:R-:W-:Y:S01]  /*c4a0*/  ISETP.LT.OR P6, PT, R34, 0xa, !P1 ;  /* 0x0000000a2200780c */ /* 0x000fe20004fc1670 */
[----:B------:R-:W-:Y:S01]  /*c4b0*/  FMUL R224, R224, UR24 ;  /* 0x00000018e0e07c20 */ /* 0x000fe20008400000 */
[----:B------:R-:W-:Y:S01]  /*c4c0*/  FMUL R222, R222, UR24 ;  /* 0x00000018dede7c20 */ /* 0x000fe20008400000 */
[----:B------:R-:W-:Y:S01]  /*c4d0*/  @!P4 STG.E.U8 desc[UR22][R24.64], R227 ;  /* 0x000000e31800c986 */ /* 0x000fe2000c101116 */
[----:B------:R-:W-:-:S03]  /*c4e0*/  ISETP.LT.OR P4, PT, R34, 0x2, !P0 ;  /* 0x000000022200780c */ /* 0x000fc60004781670 */
[----:B------:R0:W-:Y:S01]  /*c4f0*/  @!P5 STG.E.U8 desc[UR22][R24.64+0x1], R29 ;  /* 0x0000011d1800d986 */ /* 0x0001e2000c101116 */
[----:B------:R-:W-:Y:S01]  /*c500*/  ISETP.LT.OR P5, PT, R34, 0x9, !P1 ;  /* 0x000000092200780c */ /* 0x000fe20004fa1670 */
[----:B------:R-:W-:Y:S01]  /*c510*/  FMUL R223, R223, UR24 ;  /* 0x00000018dfdf7c20 */ /* 0x000fe20008400000 */
[----:B------:R-:W-:Y:S01]  /*c520*/  F2FP.SATFINITE.E4M3.F32.PACK_AB_MERGE_C R225, RZ, R225, RZ ;  /* 0x000000e1ffe1723e */ /* 0x000fe200048070ff */
[----:B------:R-:W-:Y:S01]  /*c530*/  FMUL R221, R221, UR24 ;  /* 0x00000018dddd7c20 */ /* 0x000fe20008400000 */
[----:B------:R-:W-:Y:S01]  /*c540*/  F2FP.SATFINITE.E4M3.F32.PACK_AB_MERGE_C R31, RZ, R224, RZ ;  /* 0x000000e0ff1f723e */ /* 0x000fe200048070ff */
[----:B------:R-:W-:Y:S01]  /*c550*/  FMUL R220, R220, UR24 ;  /* 0x00000018dcdc7c20 */ /* 0x000fe20008400000 */
[----:B------:R-:W-:Y:S01]  /*c560*/  F2FP.SATFINITE.E4M3.F32.PACK_AB_MERGE_C R223, RZ, R223, RZ ;  /* 0x000000dfffdf723e */ /* 0x000fe200048070ff */
[----:B------:R-:W-:Y:S01]  /*c570*/  @!P3 STG.E.U8 desc[UR22][R26.64], R225 ;  /* 0x000000e11a00b986 */ /* 0x000fe2000c101116 */
[----:B0-----:R-:W-:-:S03]  /*c580*/  F2FP.SATFINITE.E4M3.F32.PACK_AB_MERGE_C R29, RZ, R222, RZ ;  /* 0x000000deff1d723e */ /* 0x001fc600048070ff */
[----:B------:R0:W-:Y:S01]  /*c590*/  @!P4 STG.E.U8 desc[UR22][R26.64+0x1], R31 ;  /* 0x0000011f1a00c986 */ /* 0x0001e2000c101116 */
[C---:B------:R-:W-:Y:S02]  /*c5a0*/  ISETP.LT.OR P3, PT, R34.reuse, 0x9, !P0 ;  /* 0x000000092200780c */ /* 0x040fe40004761670 */
[C---:B------:R-:W-:Y:S01]  /*c5b0*/  ISETP.LT.OR P4, PT, R34.reuse, 0xa, !P0 ;  /* 0x0000000a2200780c */ /* 0x040fe20004781670 */
[----:B------:R1:W-:Y:S01]  /*c5c0*/  @!P6 STG.E.U8 desc[UR22][R24.64+0x9], R29 ;  /* 0x0000091d1800e986 */ /* 0x0003e2000c101116 */
[----:B------:R-:W-:Y:S01]  /*c5d0*/  ISETP.LT.OR P6, PT, R34, 0x12, !P1 ;  /* 0x000000122200780c */ /* 0x000fe20004fc1670 */
[----:B------:R-:W-:Y:S02]  /*c5e0*/  FMUL R218, R218, UR24 ;  /* 0x00000018dada7c20 */ /* 0x000fe40008400000 */
[----:B------:R-:W-:Y:S01]  /*c5f0*/  @!P5 STG.E.U8 desc[UR22][R24.64+0x8], R223 ;  /* 0x000008df1800d986 */ /* 0x000fe2000c101116 */
[----:B------:R-:W-:-:S03]  /*c600*/  ISETP.LT.OR P5, PT, R34, 0x11, !P1 ;  /* 0x000000112200780c */ /* 0x000fc60004fa1670 */
[----:B------:R-:W2:Y:S01]  /*c610*/  LDL.LU R226, [R1+0xc] ;  /* 0x00000c0001e27983 */ /* 0x000ea20000300800 */
[----:B------:R-:W-:Y:S01]  /*c620*/  F2FP.SATFINITE.E4M3.F32.PACK_AB_MERGE_C R221, RZ, R221, RZ ;  /* 0x000000ddffdd723e */ /* 0x000fe200048070ff */
[----:B------:R-:W-:Y:S01]  /*c630*/  FMUL R219, R219, UR24 ;  /* 0x00000018dbdb7c20 */ /* 0x000fe20008400000 */
[----:B0-----:R-:W-:Y:S01]  /*c640*/  F2FP.SATFINITE.E4M3.F32.PACK_AB_MERGE_C R31, RZ, R220, RZ ;  /* 0x000000dcff1f723e */ /* 0x001fe200048070ff */
[----:B------:R-:W3:Y:S01]  /*c650*/  LDL.LU R227, [R1+0x8] ;  /* 0x0000080001e37983 */ /* 0x000ee20000300800 */
[----:B-1----:R-:W-:-:S03]  /*c660*/  F2FP.SATFINITE.E4M3.F32.PACK_AB_MERGE_C R29, RZ, R218, RZ ;  /* 0x000000daff1d723e */ /* 0x002fc600048070ff */
[----:B------:R-:W4:Y:S04]  /*c670*/  LDL.LU R225, [R1+0x4] ;  /* 0x0000040001e17983 */ /* 0x000f280000300800 */
[----:B------:R-:W3:Y:S01]  /*c680*/  LDL.LU R224, [R1] ;  /* 0x0000000001e07983 */ /* 0x000ee20000300800 */
[----:B------:R-:W-:-:S03]  /*c690*/  F2FP.SATFINITE.E4M3.F32.PACK_AB_MERGE_C R219, RZ, R219, RZ ;  /* 0x000000dbffdb723e */ /* 0x000fc600048070ff */
[----:B------:R-:W-:Y:S01]  /*c6a0*/  @!P3 STG.E.U8 desc[UR22][R26.64+0x8], R221 ;  /* 0x000008dd1a00b986 */ /* 0x000fe2000c101116 */
[----:B------:R-:W-:-:S03]  /*c6b0*/  ISETP.LT.OR P3, PT, R34, 0x11, !P0 ;  /* 0x000000112200780c */ /* 0x000fc60004761670 */
[----:B------:R0:W-:Y:S01]  /*c6c0*/  @!P4 STG.E.U8 desc[UR22][R26.64+0x9], R31 ;  /* 0x0000091f1a00c986 */ /* 0x0001e2000c101116 */
[----:B------:R-:W-:-:S03]  /*c6d0*/  ISETP.LT.OR P4, PT, R34, 0x12, !P0 ;  /* 0x000000122200780c */ /* 0x000fc60004781670 */
[----:B------:R1:W-:Y:S01]  /*c6e0*/  @!P6 STG.E.U8 desc[UR22][R24.64+0x11], R29 ;  /* 0x0000111d1800e986 */ /* 0x0003e2000c101116 */
[----:B------:R-:W-:Y:S01]  /*c6f0*/  ISETP.LT.OR P6, PT, R34, 0x1a, !P1 ;  /* 0x0000001a2200780c */ /* 0x000fe20004fc1670 */
[----:B------:R-:W-:Y:S01]  /*c700*/  FMUL R217, R217, UR24 ;  /* 0x00000018d9d97c20 */ /* 0x000fe20008400000 */
[----:B------:R-:W-:Y:S01]  /*c710*/  FMUL R216, R216, UR24 ;  /* 0x00000018d8d87c20 */ /* 0x000fe20008400000 */
[----:B------:R-:W-:Y:S01]  /*c720*/  FMUL R214, R214, UR24 ;  /* 0x00000018d6d67c20 */ /* 0x000fe20008400000 */
[----:B------:R-:W-:Y:S01]  /*c730*/  @!P5 STG.E.U8 desc[UR22][R24.64+0x10], R219 ;  /* 0x000010db1800d986 */ /* 0x000fe2000c101116 */
[----:B------:R-:W-:Y:S01]  /*c740*/  ISETP.LT.OR P5, PT, R34, 0x19, !P1 ;  /* 0x000000192200780c */ /* 0x000fe20004fa1670 */
[----:B------:R-:W-:Y:S01]  /*c750*/  FMUL R215, R215, UR24 ;  /* 0x00000018d7d77c20 */ /* 0x000fe20008400000 */
[----:B------:R-:W-:Y:S01]  /*c760*/  F2FP.SATFINITE.E4M3.F32.PACK_AB_MERGE_C R217, RZ, R217, RZ ;  /* 0x000000d9ffd9723e */ /* 0x000fe200048070ff */
[----:B------:R-:W-:Y:S01]  /*c770*/  FMUL R213, R213, UR24 ;  /* 0x00000018d5d57c20 */ /* 0x000fe20008400000 */
[----:B0-----:R-:W-:Y:S01]  /*c780*/  F2FP.SATFINITE.E4M3.F32.PACK_AB_MERGE_C R31, RZ, R216, RZ ;  /* 0x000000d8ff1f723e */ /* 0x001fe200048070ff */
[----:B------:R-:W-:Y:S01]  /*c790*/  FMUL R212, R212, UR24 ;  /* 0x00000018d4d47c20 */ /* 0x000fe20008400000 */
[----:B-1----:R-:W-:Y:S01]  /*c7a0*/  F2FP.SATFINITE.E4M3.F32.PACK_AB_MERGE_C R29, RZ, R214, RZ ;  /* 0x000000d6ff1d723e */ /* 0x002fe200048070ff */
[----:B------:R-:W-:Y:S01]  /*c7b0*/  @!P3 STG.E.U8 desc[UR22][R26.64+0x10], R217 ;  /* 0x000010d91a00b986 */ /* 0x000fe2000c101116 */
[----:B------:R-:W-:-:S02]  /*c7c0*/  F2FP.SATFINITE.E4M3.F32.PACK_AB_MERGE_C R215, RZ, R215, RZ ;  /* 0x000000d7ffd7723e */ /* 0x000fc400048070ff */
[C---:B------:R-:W-:Y:S01]  /*c7d0*/  ISETP.LT.OR P3, PT, R34.reuse, 0x19, !P0 ;  /* 0x000000192200780c */ /* 0x040fe20004761670 */
[----:B------:R0:W-:Y:S01]  /*c7e0*/  @!P4 STG.E.U8 desc[UR22][R26.64+0x11], R31 ;  /* 0x0000111f1a00c986 */ /* 0x0001e2000c101116 */
[----:B------:R-:W-:-:S03]  /*c7f0*/  ISETP.LT.OR P4, PT, R34, 0x1a, !P0 ;  /* 0x0000001a2200780c */ /* 0x000fc60004781670 */
[----:B------:R1:W-:Y:S01]  /*c800*/  @!P6 STG.E.U8 desc[UR22][R24.64+0x19], R29 ;  /* 0x0000191d1800e986 */ /* 0x0003e2000c101116 */
[----:B------:R-:W-:Y:S01]  /*c810*/  ISETP.LT.OR P6, PT, R34, 0x22, !P1 ;  /* 0x000000222200780c */ /* 0x000fe20004fc1670 */
[----:B------:R-:W-:Y:S02]  /*c820*/  FMUL R210, R210, UR24 ;  /* 0x00000018d2d27c20 */ /* 0x000fe40008400000 */
[----:B------:R-:W-:Y:S01]  /*c830*/  @!P5 STG.E.U8 desc[UR22][R24.64+0x18], R215 ;  /* 0x000018d71800d986 */ /* 0x000fe2000c101116 */
[----:B------:R-:W-:Y:S01]  /*c840*/  ISETP.LT.OR P5, PT, R34, 0x21, !P1 ;  /* 0x000000212200780c */ /* 0x000fe20004fa1670 */
[----:B------:R-:W-:Y:S01]  /*c850*/  FMUL R211, R211, UR24 ;  /* 0x00000018d3d37c20 */ /* 0x000fe20008400000 */
[----:B------:R-:W-:Y:S01]  /*c860*/  F2FP.SATFINITE.E4M3.F32.PACK_AB_MERGE_C R213, RZ, R213, RZ ;  /* 0x000000d5ffd5723e */ /* 0x000fe200048070ff */
[----:B------:R-:W-:Y:S01]  /*c870*/  FMUL R209, R209, UR24 ;  /* 0x00000018d1d17c20 */ /* 0x000fe20008400000 */
[----:B0-----:R-:W-:Y:S01]  /*c880*/  F2FP.SATFINITE.E4M3.F32.PACK_AB_MERGE_C R31, RZ, R212, RZ ;  /* 0x000000d4ff1f723e */ /* 0x001fe200048070ff */
[----:B------:R-:W-:Y:S01]  /*c890*/  FMUL R208, R208, UR24 ;  /* 0x00000018d0d07c20 */ /* 0x000fe20008400000 */
        /* <DEDUP_REMOVED lines=8> */
[----:B------:R-:W-:-:S03]  /*c920*/  ISETP.LT.OR P6, PT, R34, 0x2a, !P1 ;  /* 0x0000002a2200780c */ /* 0x000fc60004fc1670 */
        /* <DEDUP_REMOVED lines=238> */
[----:B------:R-:W-:Y:S01]  /*d810*/  @!P6 STG.E.U8 desc[UR22][R24.64+0x99], R29 ;  /* 0x0000991d1800e986 */ /* 0x000fe2000c101116 */
[----:B------:R-:W-:-:S03]  /*d820*/  ISETP.LT.OR P6, PT, R34, 0xa2, !P1 ;  /* 0x000000a22200780c */ /* 0x000fc60004fc1670 */
[----:B------:R1:W-:Y:S01]  /*d830*/  @!P5 STG.E.U8 desc[UR22][R24.64+0x98], R23 ;  /* 0x000098171800d986 */ /* 0x0003e2000c101116 */
[----:B------:R-:W-:Y:S01]  /*d840*/  ISETP.LT.OR P5, PT, R34, 0xa1, !P1 ;  /* 0x000000a12200780c */ /* 0x000fe20004fa1670 */
[----:B------:R-:W-:Y:S01]  /*d850*/  FMUL R19, R19, UR24 ;  /* 0x0000001813137c20 */ /* 0x000fe20008400000 */
[----:B------:R-:W-:Y:S01]  /*d860*/  F2FP.SATFINITE.E4M3.F32.PACK_AB_MERGE_C R21, RZ, R21, RZ ;  /* 0x00000015ff15723e */ /* 0x000fe200048070ff */
[----:B------:R-:W-:Y:S01]  /*d870*/  FMUL R17, R17, UR24 ;  /* 0x0000001811117c20 */ /* 0x000fe20008400000 */
[----:B0-----:R-:W-:Y:S01]  /*d880*/  F2FP.SATFINITE.E4M3.F32.PACK_AB_MERGE_C R31, RZ, R20, RZ ;  /* 0x00000014ff1f723e */ /* 0x001fe200048070ff */
[----:B------:R-:W-:Y:S01]  /*d890*/  FMUL R16, R16, UR24 ;  /* 0x0000001810107c20 */ /* 0x000fe20008400000 */
[----:B------:R-:W-:Y:S01]  /*d8a0*/  F2FP.SATFINITE.E4M3.F32.PACK_AB_MERGE_C R19, RZ, R19, RZ ;  /* 0x00000013ff13723e */ /* 0x000fe200048070ff */
[----:B------:R0:W-:Y:S01]  /*d8b0*/  @!P3 STG.E.U8 desc[UR22][R26.64+0x98], R21 ;  /* 0x000098151a00b986 */ /* 0x0001e2000c101116 */
[----:B-1----:R-:W-:-:S03]  /*d8c0*/  F2FP.SATFINITE.E4M3.F32.PACK_AB_MERGE_C R23, RZ, R18, RZ ;  /* 0x00000012ff17723e */ /* 0x002fc600048070ff */
[----:B------:R-:W-:Y:S01]  /*d8d0*/  @!P4 STG.E.U8 desc[UR22][R26.64+0x99], R31 ;  /* 0x0000991f1a00c986 */ /* 0x000fe2000c101116 */
[C---:B------:R-:W-:Y:S02]  /*d8e0*/  ISETP.LT.OR P3, PT, R34.reuse, 0xa1, !P0 ;  /* 0x000000a12200780c */ /* 0x040fe40004761670 */
[C---:B------:R-:W-:Y:S01]  /*d8f0*/  ISETP.LT.OR P4, PT, R34.reuse, 0xa2, !P0 ;  /* 0x000000a22200780c */ /* 0x040fe20004781670 */
[----:B------:R-:W-:Y:S01]  /*d900*/  @!P6 STG.E.U8 desc[UR22][R24.64+0xa1], R23 ;  /* 0x0000a1171800e986 */ /* 0x000fe2000c101116 */
[----:B------:R-:W-:Y:S01]  /*d910*/  ISETP.LT.OR P6, PT, R34, 0xaa, !P1 ;  /* 0x000000aa2200780c */ /* 0x000fe20004fc1670 */
[----:B------:R-:W-:Y:S02]  /*d920*/  FMUL R14, R14, UR24 ;  /* 0x000000180e0e7c20 */ /* 0x000fe40008400000 */
        /* <DEDUP_REMOVED lines=20> */
[----:B------:R-:W4:Y:S01]  /*da70*/  LDL.LU R222, [R1+0x1c] ;  /* 0x00001c0001de7983 */ /* 0x000f220000300800 */
[----:B0-----:R-:W-:-:S02]  /*da80*/  F2FP.SATFINITE.E4M3.F32.PACK_AB_MERGE_C R17, RZ, R10, RZ ;  /* 0x0000000aff11723e */ /* 0x001fc400048070ff */
[----:B-1----:R-:W-:Y:S01]  /*da90*/  F2FP.SATFINITE.E4M3.F32.PACK_AB_MERGE_C R15, RZ, R12, RZ ;  /* 0x0000000cff0f723e */ /* 0x002fe200048070ff */
[----:B------:R0:W-:Y:S01]  /*daa0*/  @!P3 STG.E.U8 desc[UR22][R26.64+0xa8], R13 ;  /* 0x0000a80d1a00b986 */ /* 0x0001e2000c101116 */
[----:B------:R-:W-:Y:S02]  /*dab0*/  F2FP.SATFINITE.E4M3.F32.PACK_AB_MERGE_C R11, RZ, R11, RZ ;  /* 0x0000000bff0b723e */ /* 0x000fe400048070ff */
[C---:B------:R-:W-:Y:S01]  /*dac0*/  ISETP.LT.OR P3, PT, R34.reuse, 0xb1, !P0 ;  /* 0x000000b12200780c */ /* 0x040fe20004761670 */
[----:B------:R-:W-:Y:S01]  /*dad0*/  @!P4 STG.E.U8 desc[UR22][R26.64+0xa9], R15 ;  /* 0x0000a90f1a00c986 */ /* 0x000fe2000c101116 */
[----:B------:R-:W-:-:S03]  /*dae0*/  ISETP.LT.OR P4, PT, R34, 0xb2, !P0 ;  /* 0x000000b22200780c */ /* 0x000fc60004781670 */
[----:B------:R-:W-:Y:S01]  /*daf0*/  @!P6 STG.E.U8 desc[UR22][R24.64+0xb1], R17 ;  /* 0x0000b1111800e986 */ /* 0x000fe2000c101116 */
[----:B------:R-:W-:Y:S01]  /*db00*/  ISETP.LT.OR P6, PT, R34, 0xba, !P1 ;  /* 0x000000ba2200780c */ /* 0x000fe20004fc1670 */
[----:B------:R-:W-:Y:S01]  /*db10*/  FMUL R9, R9, UR24 ;  /* 0x0000001809097c20 */ /* 0x000fe20008400000 */
[----:B------:R-:W-:Y:S01]  /*db20*/  FMUL R8, R8, UR24 ;  /* 0x0000001808087c20 */ /* 0x000fe20008400000 */
[----:B------:R-:W4:Y:S01]  /*db30*/  LDL.LU R223, [R1+0x18] ;  /* 0x0000180001df7983 */ /* 0x000f220000300800 */
[----:B------:R-:W-:-:S03]  /*db40*/  FMUL R6, R6, UR24 ;  /* 0x0000001806067c20 */ /* 0x000fc60008400000 */
[----:B------:R-:W4:Y:S01]  /*db50*/  LDL.LU R221, [R1+0x14] ;  /* 0x0000140001dd7983 */ /* 0x000f220000300800 */
[----:B------:R-:W-:-:S03]  /*db60*/  F2FP.SATFINITE.E4M3.F32.PACK_AB_MERGE_C R9, RZ, R9, RZ ;  /* 0x00000009ff09723e */ /* 0x000fc600048070ff */
[----:B------:R-:W4:Y:S01]  /*db70*/  LDL.LU R220, [R1+0x10] ;  /* 0x0000100001dc7983 */ /* 0x000f220000300800 */
[----:B0-----:R-:W-:Y:S01]  /*db80*/  F2FP.SATFINITE.E4M3.F32.PACK_AB_MERGE_C R13, RZ, R8, RZ ;  /* 0x00000008ff0d723e */ /* 0x001fe200048070ff */
[----:B------:R-:W-:Y:S01]  /*db90*/  FMUL R7, R7, UR24 ;  /* 0x0000001807077c20 */ /* 0x000fe20008400000 */
[----:B-----5:R-:W-:Y:S01]  /*dba0*/  FMUL R0, R0, UR24 ;  /* 0x0000001800007c20 */ /* 0x020fe20008400000 */
[----:B------:R0:W-:Y:S01]  /*dbb0*/  @!P5 STG.E.U8 desc[UR22][R24.64+0xb0], R11 ;  /* 0x0000b00b1800d986 */ /* 0x0001e2000c101116 */
[----:B------:R-:W-:Y:S01]  /*dbc0*/  ISETP.LT.OR P5, PT, R34, 0xb9, !P1 ;  /* 0x000000b92200780c */ /* 0x000fe20004fa1670 */
[----:B------:R-:W-:Y:S01]  /*dbd0*/  FMUL R2, R2, UR24 ;  /* 0x0000001802027c20 */ /* 0x000fe20008400000 */
[----:B------:R-:W-:Y:S01]  /*dbe0*/  F2FP.SATFINITE.E4M3.F32.PACK_AB_MERGE_C R7, RZ, R7, RZ ;  /* 0x00000007ff07723e */ /* 0x000fe200048070ff */
[----:B------:R1:W-:Y:S01]  /*dbf0*/  @!P3 STG.E.U8 desc[UR22][R26.64+0xb0], R9 ;  /* 0x0000b0091a00b986 */ /* 0x0003e2000c101116 */
[----:B------:R-:W-:Y:S01]  /*dc00*/  FMUL R3, R3, UR24 ;  /* 0x0000001803037c20 */ /* 0x000fe20008400000 */
[----:B------:R-:W-:Y:S01]  /*dc10*/  FMUL R4, R4, UR24 ;  /* 0x0000001804047c20 */ /* 0x000fe20008400000 */
[C---:B------:R-:W-:Y:S01]  /*dc20*/  ISETP.LT.OR P3, PT, R34.reuse, 0xb9, !P0 ;  /* 0x000000b92200780c */ /* 0x040fe20004761670 */
[----:B------:R3:W-:Y:S01]  /*dc30*/  @!P4 STG.E.U8 desc[UR22][R26.64+0xb1], R13 ;  /* 0x0000b10d1a00c986 */ /* 0x0007e2000c101116 */
[----:B------:R-:W-:Y:S01]  /*dc40*/  ISETP.LT.OR P4, PT, R34, 0xba, !P0 ;  /* 0x000000ba2200780c */ /* 0x000fe20004781670 */
[----:B------:R-:W-:Y:S01]  /*dc50*/  FMUL R5, R5, UR24 ;  /* 0x0000001805057c20 */ /* 0x000fe20008400000 */
[----:B0-----:R-:W-:-:S03]  /*dc60*/  F2FP.SATFINITE.E4M3.F32.PACK_AB_MERGE_C R11, RZ, R6, RZ ;  /* 0x00000006ff0b723e */ /* 0x001fc600048070ff */
[----:B------:R0:W-:Y:S01]  /*dc70*/  @!P5 STG.E.U8 desc[UR22][R24.64+0xb8], R7 ;  /* 0x0000b8071800d986 */ /* 0x0001e2000c101116 */
[----:B------:R-:W-:Y:S02]  /*dc80*/  ISETP.LT.OR P5, PT, R34, 0xc1, !P1 ;  /* 0x000000c12200780c */ /* 0x000fe40004fa1670 */
[----:B-1----:R-:W-:Y:S01]  /*dc90*/  F2FP.SATFINITE.E4M3.F32.PACK_AB_MERGE_C R9, RZ, R4, RZ ;  /* 0x00000004ff09723e */ /* 0x002fe200048070ff */
[----:B------:R1:W-:Y:S01]  /*dca0*/  @!P6 STG.E.U8 desc[UR22][R24.64+0xb9], R11 ;  /* 0x0000b90b1800e986 */ /* 0x0003e2000c101116 */
[----:B--2---:R-:W-:Y:S01]  /*dcb0*/  FMUL R4, R226, UR24 ;  /* 0x00000018e2047c20 */ /* 0x004fe20008400000 */
[----:B---3--:R-:W-:Y:S01]  /*dcc0*/  F2FP.SATFINITE.E4M3.F32.PACK_AB_MERGE_C R13, RZ, R0, RZ ;  /* 0x00000000ff0d723e */ /* 0x008fe200048070ff */
[----:B------:R-:W-:Y:S01]  /*dcd0*/  FMUL R0, R224, UR24 ;  /* 0x00000018e0007c20 */ /* 0x000fe20008400000 */
[----:B------:R-:W-:Y:S01]  /*dce0*/  F2FP.SATFINITE.E4M3.F32.PACK_AB_MERGE_C R5, RZ, R5, RZ ;  /* 0x00000005ff05723e */ /* 0x000fe200048070ff */
[----:B------:R-:W2:Y:S01]  /*dcf0*/  LDL.LU R224, [R1+0x20] ;  /* 0x0000200001e07983 */ /* 0x000ea20000300800 */
[----:B------:R-:W-:-:S02]  /*dd00*/  ISETP.LT.OR P6, PT, R34, 0xc2, !P1 ;  /* 0x000000c22200780c */ /* 0x000fc40004fc1670 */
[----:B0-----:R-:W-:Y:S01]  /*dd10*/  F2FP.SATFINITE.E4M3.F32.PACK_AB_MERGE_C R7, RZ, R3, RZ ;  /* 0x00000003ff07723e */ /* 0x001fe200048070ff */
[----:B------:R-:W-:Y:S01]  /*dd20*/  FMUL R3, R227, UR24 ;  /* 0x00000018e3037c20 */ /* 0x000fe20008400000 */
[----:B------:R0:W-:Y:S01]  /*dd30*/  @!P3 STG.E.U8 desc[UR22][R26.64+0xb8], R5 ;  /* 0x0000b8051a00b986 */ /* 0x0001e2000c101116 */
[C---:B------:R-:W-:Y:S02]  /*dd40*/  ISETP.LT.OR P3, PT, R34.reuse, 0xc1, !P0 ;  /* 0x000000c12200780c */ /* 0x040fe40004761670 */
[----:B-1----:R-:W-:Y:S01]  /*dd50*/  F2FP.SATFINITE.E4M3.F32.PACK_AB_MERGE_C R11, RZ, R2, RZ ;  /* 0x00000002ff0b723e */ /* 0x002fe200048070ff */
[----:B----4-:R-:W-:Y:S01]  /*dd60*/  FMUL R2, R225, UR24 ;  /* 0x00000018e1027c20 */ /* 0x010fe20008400000 */
[----:B------:R-:W-:Y:S01]  /*dd70*/  @!P4 STG.E.U8 desc[UR22][R26.64+0xb9], R9 ;  /* 0x0000b9091a00c986 */ /* 0x000fe2000c101116 */
[----:B------:R-:W-:-:S03]  /*dd80*/  ISETP.LT.OR P4, PT, R34, 0xc2, !P0 ;  /* 0x000000c22200780c */ /* 0x000fc60004781670 */
[----:B------:R-:W3:Y:S04]  /*dd90*/  LDL.LU R225, [R1+0x24] ;  /* 0x0000240001e17983 */ /* 0x000ee80000300800 */
[----:B------:R-:W4:Y:S04]  /*dda0*/  LDL.LU R227, [R1+0x28] ;  /* 0x0000280001e37983 */ /* 0x000f280000300800 */
[----:B------:R-:W4:Y:S04]  /*ddb0*/  LDL.LU R226, [R1+0x2c] ;  /* 0x00002c0001e27983 */ /* 0x000f280000300800 */
[----:B------:R1:W-:Y:S01]  /*ddc0*/  @!P5 STG.E.U8 desc[UR22][R24.64+0xc0], R7 ;  /* 0x0000c0071800d986 */ /* 0x0003e2000c101116 */
[----:B------:R-:W-:-:S02]  /*ddd0*/  ISETP.LT.OR P5, PT, R34, 0xc9, !P1 ;  /* 0x000000c92200780c */ /* 0x000fc40004fa1670 */
[----:B0-----:R-:W-:Y:S01]  /*dde0*/  F2FP.SATFINITE.E4M3.F32.PACK_AB_MERGE_C R5, RZ, R0, RZ ;  /* 0x00000000ff05723e */ /* 0x001fe200048070ff */
[----:B------:R0:W-:Y:S01]  /*ddf0*/  @!P6 STG.E.U8 desc[UR22][R24.64+0xc1], R11 ;  /* 0x0000c10b1800e986 */ /* 0x0001e2000c101116 */
[----:B------:R-:W-:-:S03]  /*de00*/  ISETP.LT.OR P6, PT, R34, 0xca, !P1 ;  /* 0x000000ca2200780c */ /* 0x000fc60004fc1670 */
[----:B------:R-:W-:Y:S01]  /*de10*/  @!P3 STG.E.U8 desc[UR22][R26.64+0xc0], R13 ;  /* 0x0000c00d1a00b986 */ /* 0x000fe2000c101116 */
[----:B-1----:R-:W-:-:S03]  /*de20*/  F2FP.SATFINITE.E4M3.F32.PACK_AB_MERGE_C R7, RZ, R2, RZ ;  /* 0x00000002ff07723e */ /* 0x002fc600048070ff */
[----:B------:R1:W-:Y:S01]  /*de30*/  @!P4 STG.E.U8 desc[UR22][R26.64+0xc1], R5 ;  /* 0x0000c1051a00c986 */ /* 0x0003e2000c101116 */
[C---:B------:R-:W-:Y:S02]  /*de40*/  ISETP.LT.OR P3, PT, R34.reuse, 0xc9, !P0 ;  /* 0x000000c92200780c */ /* 0x040fe40004761670 */
[C---:B------:R-:W-:Y:S01]  /*de50*/  ISETP.LT.OR P4, PT, R34.reuse, 0xca, !P0 ;  /* 0x000000ca2200780c */ /* 0x040fe20004781670 */
[----:B------:R1:W-:Y:S01]  /*de60*/  @!P5 STG.E.U8 desc[UR22][R24.64+0xc8], R7 ;  /* 0x0000c8071800d986 */ /* 0x0003e2000c101116 */
[----:B------:R-:W-:Y:S02]  /*de70*/  ISETP.LT.OR P5, PT, R34, 0xd1, !P1 ;  /* 0x000000d12200780c */ /* 0x000fe40004fa1670 */
[----:B------:R-:W-:Y:S02]  /*de80*/  F2FP.SATFINITE.E4M3.F32.PACK_AB_MERGE_C R9, RZ, R3, RZ ;  /* 0x00000003ff09723e */ /* 0x000fe400048070ff */
[----:B0-----:R-:W-:-:S03]  /*de90*/  F2FP.SATFINITE.E4M3.F32.PACK_AB_MERGE_C R11, RZ, R4, RZ ;  /* 0x00000004ff0b723e */ /* 0x001fc600048070ff */
[----:B------:R0:W-:Y:S04]  /*dea0*/  @!P6 STG.E.U8 desc[UR22][R24.64+0xc9], R9 ;  /* 0x0000c9091800e986 */ /* 0x0001e8000c101116 */
[----:B------:R-:W-:Y:S01]  /*deb0*/  @!P3 STG.E.U8 desc[UR22][R26.64+0xc8], R11 ;  /* 0x0000c80b1a00b986 */ /* 0x000fe2000c101116 */
[----:B------:R-:W-:Y:S01]  /*dec0*/  FMUL R2, R221, UR24 ;  /* 0x00000018dd027c20 */ /* 0x000fe20008400000 */
[----:B------:R-:W-:Y:S02]  /*ded0*/  FMUL R0, R220, UR24 ;  /* 0x00000018dc007c20 */ /* 0x000fe40008400000 */
[----:B------:R-:W4:Y:S03]  /*dee0*/  LDL.LU R220, [R1+0x30] ;  /* 0x0000300001dc7983 */ /* 0x000f260000300800 */
[----:B-1----:R-:W-:Y:S01]  /*def0*/  F2FP.SATFINITE.E4M3.F32.PACK_AB_MERGE_C R5, RZ, R0, RZ ;  /* 0x00000000ff05723e */ /* 0x002fe200048070ff */
[----:B------:R-:W4:Y:S01]  /*df00*/  LDL.LU R221, [R1+0x34] ;  /* 0x0000340001dd7983 */ /* 0x000f220000300800 */
[----:B------:R-:W-:Y:S01]  /*df10*/  FMUL R0, R222, UR24 ;  /* 0x00000018de007c20 */ /* 0x000fe20008400000 */
[----:B------:R-:W-:Y:S01]  /*df20*/  FMUL R3, R223, UR24 ;  /* 0x00000018df037c20 */ /* 0x000fe20008400000 */
[----:B------:R-:W-:Y:S01]  /*df30*/  F2FP.SATFINITE.E4M3.F32.PACK_AB_MERGE_C R7, RZ, R2, RZ ;  /* 0x00000002ff07723e */ /* 0x000fe200048070ff */
[----:B------:R-:W4:Y:S02]  /*df40*/  LDL.LU R223, [R1+0x38] ;  /* 0x0000380001df7983 */ /* 0x000f240000300800 */
[----:B------:R-:W-:-:S02]  /*df50*/  F2FP.SATFINITE.E4M3.F32.PACK_AB_MERGE_C R13, RZ, R0, RZ ;  /* 0x00000000ff0d723e */ /* 0x000fc400048070ff */
[----:B------:R-:W4:Y:S01]  /*df60*/  LDL.LU R222, [R1+0x3c] ;  /* 0x00003c0001de7983 */ /* 0x000f220000300800 */
[----:B0-----:R-:W-:-:S03]  /*df70*/  F2FP.SATFINITE.E4M3.F32.PACK_AB_MERGE_C R9, RZ, R3, RZ ;  /* 0x00000003ff09723e */ /* 0x001fc600048070ff */
[----:B------:R-:W-:Y:S04]  /*df80*/  @!P4 STG.E.U8 desc[UR22][R26.64+0xc9], R5 ;  /* 0x0000c9051a00c986 */ /* 0x000fe8000c101116 */
[----:B------:R0:W-:Y:S01]  /*df90*/  @!P5 STG.E.U8 desc[UR22][R24.64+0xd0], R7 ;  /* 0x0000d0071800d986 */ /* 0x0001e2000c101116 */
[----:B--2---:R-:W-:-:S03]  /*dfa0*/  FMUL R2, R224, UR24 ;  /* 0x00000018e0027c20 */ /* 0x004fc60008400000 */
[----:B------:R-:W2:Y:S01]  /*dfb0*/  LDL.LU R224, [R1+0x40] ;  /* 0x0000400001e07983 */ /* 0x000ea20000300800 */
[----:B---3--:R-:W-:-:S03]  /*dfc0*/  FMUL R0, R225, UR24 ;  /* 0x00000018e1007c20 */ /* 0x008fc60008400000 */
[----:B------:R-:W3:Y:S01]  /*dfd0*/  LDL.LU R225, [R1+0x44] ;  /* 0x0000440001e17983 */ /* 0x000ee20000300800 */
[----:B----4-:R-:W-:Y:S01]  /*dfe0*/  FMUL R3, R227, UR24 ;  /* 0x00000018e3037c20 */ /* 0x010fe20008400000 */
[----:B0-----:R-:W-:Y:S02]  /*dff0*/  F2FP.SATFINITE.E4M3.F32.PACK_AB_MERGE_C R7, RZ, R0, RZ ;  /* 0x00000000ff07723e */ /* 0x001fe400048070ff */
[----:B------:R-:W4:Y:S01]  /*e000*/  LDL.LU R227, [R1+0x48] ;  /* 0x0000480001e37983 */ /* 0x000f220000300800 */
[----:B------:R-:W-:-:S03]  /*e010*/  FMUL R0, R226, UR24 ;  /* 0x00000018e2007c20 */ /* 0x000fc60008400000 */
[----:B------:R-:W4:Y:S01]  /*e020*/  LDL.LU R226, [R1+0x4c] ;  /* 0x00004c0001e27983 */ /* 0x000f220000300800 */
[C---:B------:R-:W-:Y:S02]  /*e030*/  ISETP.LT.OR P6, PT, R34.reuse, 0xd2, !P1 ;  /* 0x000000d22200780c */ /* 0x040fe40004fc1670 */
[C---:B------:R-:W-:Y:S01]  /*e040*/  ISETP.LT.OR P4, PT, R34.reuse, 0xd2, !P0 ;  /* 0x000000d22200780c */ /* 0x040fe20004781670 */
[----:B------:R-:W4:Y:S01]  /*e050*/  LDL.LU R218, [R1+0x50] ;  /* 0x0000500001da7983 */ /* 0x000f220000300800 */
[----:B------:R-:W-:Y:S02]  /*e060*/  F2FP.SATFINITE.E4M3.F32.PACK_AB_MERGE_C R5, RZ, R2, RZ ;  /* 0x00000002ff05723e */ /* 0x000fe400048070ff */
[C---:B------:R-:W-:Y:S02]  /*e070*/  ISETP.LT.OR P3, PT, R34.reuse, 0xd1, !P0 ;  /* 0x000000d12200780c */ /* 0x040fe40004761670 */
[----:B------:R-:W-:Y:S02]  /*e080*/  ISETP.LT.OR P5, PT, R34, 0xd9, !P1 ;  /* 0x000000d92200780c */ /* 0x000fe40004fa1670 */
[----:B------:R-:W-:-:S03]  /*e090*/  F2FP.SATFINITE.E4M3.F32.PACK_AB_MERGE_C R11, RZ, R0, RZ ;  /* 0x00000000ff0b723e */ /* 0x000fc600048070ff */
[----:B------:R0:W-:Y:S01]  /*e0a0*/  @!P6 STG.E.U8 desc[UR22][R24.64+0xd1], R9 ;  /* 0x0000d1091800e986 */ /* 0x0001e2000c101116 */
[----:B------:R-:W-:-:S03]  /*e0b0*/  ISETP.LT.OR P6, PT, R34, 0xda, !P1 ;  /* 0x000000da2200780c */ /* 0x000fc60004fc1670 */
[----:B------:R1:W-:Y:S01]  /*e0c0*/  @!P4 STG.E.U8 desc[UR22][R26.64+0xd1], R5 ;  /* 0x0000d1051a00c986 */ /* 0x0003e2000c101116 */
[----:B------:R-:W-:-:S03]  /*e0d0*/  ISETP.LT.OR P4, PT, R34, 0xda, !P0 ;  /* 0x000000da2200780c */ /* 0x000fc60004781670 */
[----:B------:R-:W-:Y:S01]  /*e0e0*/  @!P3 STG.E.U8 desc[UR22][R26.64+0xd0], R13 ;  /* 0x0000d00d1a00b986 */ /* 0x000fe2000c101116 */
[----:B0-----:R-:W-:-:S03]  /*e0f0*/  F2FP.SATFINITE.E4M3.F32.PACK_AB_MERGE_C R9, RZ, R3, RZ ;  /* 0x00000003ff09723e */ /* 0x001fc600048070ff */
[----:B------:R0:W-:Y:S04]  /*e100*/  @!P5 STG.E.U8 desc[UR22][R24.64+0xd8], R7 ;  /* 0x0000d8071800d986 */ /* 0x0001e8000c101116 */
[----:B------:R0:W-:Y:S01]  /*e110*/  @!P6 STG.E.U8 desc[UR22][R24.64+0xd9], R9 ;  /* 0x0000d9091800e986 */ /* 0x0001e2000c101116 */
[----:B------:R-:W-:-:S03]  /*e120*/  FMUL R0, R220, UR24 ;  /* 0x00000018dc007c20 */ /* 0x000fc60008400000 */
[----:B------:R-:W4:Y:S01]  /*e130*/  LDL.LU R220, [R1+0x54] ;  /* 0x0000540001dc7983 */ /* 0x000f220000300800 */
[----:B------:R-:W-:-:S03]  /*e140*/  FMUL R2, R221, UR24 ;  /* 0x00000018dd027c20 */ /* 0x000fc60008400000 */
[----:B------:R-:W4:Y:S01]  /*e150*/  LDL.LU R221, [R1+0x58] ;  /* 0x0000580001dd7983 */ /* 0x000f220000300800 */
[----:B-1----:R-:W-:Y:S01]  /*e160*/  F2FP.SATFINITE.E4M3.F32.PACK_AB_MERGE_C R5, RZ, R0, RZ ;  /* 0x00000000ff05723e */ /* 0x002fe200048070ff */
[----:B------:R-:W-:Y:S02]  /*e170*/  FMUL R3, R223, UR24 ;  /* 0x00000018df037c20 */ /* 0x000fe40008400000 */
[----:B------:R-:W4:Y:S01]  /*e180*/  LDL.LU R223, [R1+0x5c] ;  /* 0x00005c0001df7983 */ /* 0x000f220000300800 */
[----:B0-----:R-:W-:Y:S01]  /*e190*/  F2FP.SATFINITE.E4M3.F32.PACK_AB_MERGE_C R7, RZ, R2, RZ ;  /* 0x00000002ff07723e */ /* 0x001fe200048070ff */
[----:B------:R-:W-:Y:S01]  /*e1a0*/  FMUL R4, R222, UR24 ;  /* 0x00000018de047c20 */ /* 0x000fe20008400000 */
[----:B------:R-:W-:Y:S01]  /*e1b0*/  F2FP.SATFINITE.E4M3.F32.PACK_AB_MERGE_C R9, RZ, R3, RZ ;  /* 0x00000003ff09723e */ /* 0x000fe200048070ff */
[----:B------:R-:W4:Y:S04]  /*e1c0*/  LDL.LU R222, [R1+0x60] ;  /* 0x0000600001de7983 */ /* 0x000f280000300800 */
[----:B------:R0:W-:Y:S01]  /*e1d0*/  @!P4 STG.E.U8 desc[UR22][R26.64+0xd9], R5 ;  /* 0x0000d9051a00c986 */ /* 0x0001e2000c101116 */
[----:B--2---:R-:W-:-:S03]  /*e1e0*/  FMUL R0, R224, UR24 ;  /* 0x00000018e0007c20 */ /* 0x004fc60008400000 */
[----:B------:R-:W2:Y:S02]  /*e1f0*/  LDL.LU R224, [R1+0x64] ;  /* 0x0000640001e07983 */ /* 0x000ea40000300800 */
[----:B0-----:R-:W-:Y:S01]  /*e200*/  F2FP.SATFINITE.E4M3.F32.PACK_AB_MERGE_C R5, RZ, R0, RZ ;  /* 0x00000000ff05723e */ /* 0x001fe200048070ff */
[----:B---3--:R-:W-:Y:S02]  /*e210*/  FMUL R2, R225, UR24 ;  /* 0x00000018e1027c20 */ /* 0x008fe40008400000 */
[----:B------:R-:W3:Y:S01]  /*e220*/  LDL.LU R225, [R1+0x68] ;  /* 0x0000680001e17983 */ /* 0x000ee20000300800 */
[----:B----4-:R-:W-:-:S03]  /*e230*/  FMUL R3, R227, UR24 ;  /* 0x00000018e3037c20 */ /* 0x010fc60008400000 */
[----:B------:R-:W4:Y:S01]  /*e240*/  LDL.LU R227, [R1+0x6c] ;  /* 0x00006c0001e37983 */ /* 0x000f220000300800 */
[----:B------:R-:W-:-:S03]  /*e250*/  FMUL R0, R226, UR24 ;  /* 0x00000018e2007c20 */ /* 0x000fc60008400000 */
[----:B------:R-:W4:Y:S01]  /*e260*/  LDL.LU R226, [R1+0x70] ;  /* 0x0000700001e27983 */ /* 0x000f220000300800 */
[C---:B------:R-:W-:Y:S02]  /*e270*/  ISETP.LT.OR P3, PT, R34.reuse, 0xd9, !P0 ;  /* 0x000000d92200780c */ /* 0x040fe40004761670 */
[C---:B------:R-:W-:Y:S02]  /*e280*/  ISETP.LT.OR P5, PT, R34.reuse, 0xe1, !P1 ;  /* 0x000000e12200780c */ /* 0x040fe40004fa1670 */
[C---:B------:R-:W-:Y:S02]  /*e290*/  ISETP.LT.OR P6, PT, R34.reuse, 0xe2, !P1 ;  /* 0x000000e22200780c */ /* 0x040fe40004fc1670 */
[----:B------:R-:W-:-:S07]  /*e2a0*/  ISETP.LT.OR P4, PT, R34, 0xe2, !P0 ;  /* 0x000000e22200780c */ /* 0x000fce0004781670 */
[----:B------:R-:W-:Y:S01]  /*e2b0*/  @!P3 STG.E.U8 desc[UR22][R26.64+0xd8], R11 ;  /* 0x0000d80b1a00b986 */ /* 0x000fe2000c101116 */
[----:B------:R-:W-:-:S03]  /*e2c0*/  ISETP.LT.OR P3, PT, R34, 0xe1, !P0 ;  /* 0x000000e12200780c */ /* 0x000fc60004761670 */
[----:B------:R0:W-:Y:S01]  /*e2d0*/  @!P5 STG.E.U8 desc[UR22][R24.64+0xe0], R7 ;  /* 0x0000e0071800d986 */ /* 0x0001e2000c101116 */
[----:B------:R-:W-:-:S03]  /*e2e0*/  ISETP.LT.OR P5, PT, R34, 0xe9, !P1 ;  /* 0x000000e92200780c */ /* 0x000fc60004fa1670 */
[----:B------:R1:W-:Y:S01]  /*e2f0*/  @!P6 STG.E.U8 desc[UR22][R24.64+0xe1], R9 ;  /* 0x0000e1091800e986 */ /* 0x0003e2000c101116 */
[----:B------:R-:W-:Y:S02]  /*e300*/  ISETP.LT.OR P6, PT, R34, 0xea, !P1 ;  /* 0x000000ea2200780c */ /* 0x000fe40004fc1670 */
[----:B------:R-:W-:Y:S01]  /*e310*/  F2FP.SATFINITE.E4M3.F32.PACK_AB_MERGE_C R13, RZ, R4, RZ ;  /* 0x00000004ff0d723e */ /* 0x000fe200048070ff */
[----:B------:R1:W-:Y:S01]  /*e320*/  @!P4 STG.E.U8 desc[UR22][R26.64+0xe1], R5 ;  /* 0x0000e1051a00c986 */ /* 0x0003e2000c101116 */
[----:B0-----:R-:W-:-:S03]  /*e330*/  F2FP.SATFINITE.E4M3.F32.PACK_AB_MERGE_C R7, RZ, R2, RZ ;  /* 0x00000002ff07723e */ /* 0x001fc600048070ff */
[----:B------:R-:W-:Y:S01]  /*e340*/  @!P3 STG.E.U8 desc[UR22][R26.64+0xe0], R13 ;  /* 0x0000e00d1a00b986 */ /* 0x000fe2000c101116 */
[----:B-1----:R-:W-:-:S03]  /*e350*/  F2FP.SATFINITE.E4M3.F32.PACK_AB_MERGE_C R9, RZ, R3, RZ ;  /* 0x00000003ff09723e */ /* 0x002fc600048070ff */
[----:B------:R0:W-:Y:S01]  /*e360*/  @!P5 STG.E.U8 desc[UR22][R24.64+0xe8], R7 ;  /* 0x0000e8071800d986 */ /* 0x0001e2000c101116 */
[C---:B------:R-:W-:Y:S02]  /*e370*/  ISETP.LT.OR P3, PT, R34.reuse, 0xe9, !P0 ;  /* 0x000000e92200780c */ /* 0x040fe40004761670 */
[C---:B------:R-:W-:Y:S01]  /*e380*/  ISETP.LT.OR P4, PT, R34.reuse, 0xea, !P0 ;  /* 0x000000ea2200780c */ /* 0x040fe20004781670 */
[----:B------:R1:W-:Y:S01]  /*e390*/  @!P6 STG.E.U8 desc[UR22][R24.64+0xe9], R9 ;  /* 0x0000e9091800e986 */ /* 0x0003e2000c101116 */
[----:B------:R-:W-:Y:S01]  /*e3a0*/  ISETP.LT.OR P5, PT, R34, 0xf1, !P1 ;  /* 0x000000f12200780c */ /* 0x000fe20004fa1670 */
[----:B------:R-:W-:Y:S01]  /*e3b0*/  FMUL R2, R218, UR24 ;  /* 0x00000018da027c20 */ /* 0x000fe20008400000 */
[----:B------:R-:W-:Y:S02]  /*e3c0*/  ISETP.LT.OR P6, PT, R34, 0xf2, !P1 ;  /* 0x000000f22200780c */ /* 0x000fe40004fc1670 */
[----:B------:R-:W-:Y:S02]  /*e3d0*/  F2FP.SATFINITE.E4M3.F32.PACK_AB_MERGE_C R11, RZ, R0, RZ ;  /* 0x00000000ff0b723e */ /* 0x000fe400048070ff */
[----:B------:R-:W-:-:S03]  /*e3e0*/  F2FP.SATFINITE.E4M3.F32.PACK_AB_MERGE_C R5, RZ, R2, RZ ;  /* 0x00000002ff05723e */ /* 0x000fc600048070ff */
[----:B------:R-:W-:Y:S01]  /*e3f0*/  @!P3 STG.E.U8 desc[UR22][R26.64+0xe8], R11 ;  /* 0x0000e80b1a00b986 */ /* 0x000fe2000c101116 */
[----:B------:R-:W-:-:S03]  /*e400*/  ISETP.LT.OR P3, PT, R34, 0xf1, !P0 ;  /* 0x000000f12200780c */ /* 0x000fc60004761670 */
[----:B------:R-:W-:Y:S01]  /*e410*/  @!P4 STG.E.U8 desc[UR22][R26.64+0xe9], R5 ;  /* 0x0000e9051a00c986 */ /* 0x000fe2000c101116 */
[C---:B------:R-:W-:Y:S02]  /*e420*/  ISETP.LT.OR P4, PT, R34.reuse, 0xf9, !P1 ;  /* 0x000000f92200780c */ /* 0x040fe40004f81670 */
[----:B------:R-:W-:Y:S01]  /*e430*/  ISETP.LT.OR P1, PT, R34, 0xfa, !P1 ;  /* 0x000000fa2200780c */ /* 0x000fe20004f21670 */
[----:B------:R-:W-:Y:S01]  /*e440*/  FMUL R0, R220, UR24 ;  /* 0x00000018dc007c20 */ /* 0x000fe20008400000 */
[----:B------:R-:W-:-:S04]  /*e450*/  FMUL R3, R221, UR24 ;  /* 0x00000018dd037c20 */ /* 0x000fc80008400000 */
[----:B0-----:R-:W-:Y:S02]  /*e460*/  F2FP.SATFINITE.E4M3.F32.PACK_AB_MERGE_C R7, RZ, R0, RZ ;  /* 0x00000000ff07723e */ /* 0x001fe400048070ff */
[----:B-1----:R-:W-:Y:S01]  /*e470*/  F2FP.SATFINITE.E4M3.F32.PACK_AB_MERGE_C R9, RZ, R3, RZ ;  /* 0x00000003ff09723e */ /* 0x002fe200048070ff */
[----:B------:R-:W-:Y:S02]  /*e480*/  FMUL R0, R223, UR24 ;  /* 0x00000018df007c20 */ /* 0x000fe40008400000 */
[----:B------:R0:W-:Y:S01]  /*e490*/  @!P5 STG.E.U8 desc[UR22][R24.64+0xf0], R7 ;  /* 0x0000f0071800d986 */ /* 0x0001e2000c101116 */
[----:B------:R-:W-:-:S03]  /*e4a0*/  ISETP.LT.OR P5, PT, R34, 0xf2, !P0 ;  /* 0x000000f22200780c */ /* 0x000fc600047a1670 */
[----:B------:R1:W-:Y:S01]  /*e4b0*/  @!P6 STG.E.U8 desc[UR22][R24.64+0xf1], R9 ;  /* 0x0000f1091800e986 */ /* 0x0003e2000c101116 */
[----:B------:R-:W-:Y:S02]  /*e4c0*/  ISETP.LT.OR P6, PT, R34, 0xf9, !P0 ;  /* 0x000000f92200780c */ /* 0x000fe400047c1670 */
[----:B------:R-:W-:Y:S01]  /*e4d0*/  F2FP.SATFINITE.E4M3.F32.PACK_AB_MERGE_C R13, RZ, R0, RZ ;  /* 0x00000000ff0d723e */ /* 0x000fe200048070ff */
[----:B------:R-:W-:Y:S01]  /*e4e0*/  FMUL R0, R222, UR24 ;  /* 0x00000018de007c20 */ /* 0x000fe20008400000 */
[----:B------:R-:W-:Y:S01]  /*e4f0*/  ISETP.LT.OR P0, PT, R34, 0xfa, !P0 ;  /* 0x000000fa2200780c */ /* 0x000fe20004701670 */
[----:B--2---:R-:W-:-:S03]  /*e500*/  FMUL R2, R224, UR24 ;  /* 0x00000018e0027c20 */ /* 0x004fc60008400000 */
[----:B0-----:R-:W-:Y:S02]  /*e510*/  F2FP.SATFINITE.E4M3.F32.PACK_AB_MERGE_C R7, RZ, R0, RZ ;  /* 0x00000000ff07723e */ /* 0x001fe400048070ff */
[----:B-1----:R-:W-:Y:S01]  /*e520*/  F2FP.SATFINITE.E4M3.F32.PACK_AB_MERGE_C R9, RZ, R2, RZ ;  /* 0x00000002ff09723e */ /* 0x002fe200048070ff */
[----:B---3--:R-:W-:Y:S01]  /*e530*/  FMUL R3, R225, UR24 ;  /* 0x00000018e1037c20 */ /* 0x008fe20008400000 */
[----:B----4-:R-:W-:Y:S01]  /*e540*/  FMUL R4, R227, UR24 ;  /* 0x00000018e3047c20 */ /* 0x010fe20008400000 */
[----:B------:R-:W-:-:S03]  /*e550*/  FMUL R5, R226, UR24 ;  /* 0x00000018e2057c20 */ /* 0x000fc60008400000 */
[----:B------:R-:W-:Y:S02]  /*e560*/  F2FP.SATFINITE.E4M3.F32.PACK_AB_MERGE_C R3, RZ, R3, RZ ;  /* 0x00000003ff03723e */ /* 0x000fe400048070ff */
[----:B------:R-:W-:Y:S02]  /*e570*/  F2FP.SATFINITE.E4M3.F32.PACK_AB_MERGE_C R11, RZ, R4, RZ ;  /* 0x00000004ff0b723e */ /* 0x000fe400048070ff */
[----:B------:R-:W-:Y:S01]  /*e580*/  F2FP.SATFINITE.E4M3.F32.PACK_AB_MERGE_C R5, RZ, R5, RZ ;  /* 0x00000005ff05723e */ /* 0x000fe200048070ff */
[----:B------:R0:W-:Y:S04]  /*e590*/  @!P3 STG.E.U8 desc[UR22][R26.64+0xf0], R13 ;  /* 0x0000f00d1a00b986 */ /* 0x0001e8000c101116 */
[----:B------:R0:W-:Y:S04]  /*e5a0*/  @!P5 STG.E.U8 desc[UR22][R26.64+0xf1], R7 ;  /* 0x0000f1071a00d986 */ /* 0x0001e8000c101116 */
[----:B------:R0:W-:Y:S04]  /*e5b0*/  @!P4 STG.E.U8 desc[UR22][R24.64+0xf8], R9 ;  /* 0x0000f8091800c986 */ /* 0x0001e8000c101116 */
[----:B------:R0:W-:Y:S04]  /*e5c0*/  @!P1 STG.E.U8 desc[UR22][R24.64+0xf9], R3 ;  /* 0x0000f90318009986 */ /* 0x0001e8000c101116 */
[----:B------:R0:W-:Y:S04]  /*e5d0*/  @!P6 STG.E.U8 desc[UR22][R26.64+0xf8], R11 ;  /* 0x0000f80b1a00e986 */ /* 0x0001e8000c101116 */
[----:B------:R0:W-:Y:S02]  /*e5e0*/  @!P0 STG.E.U8 desc[UR22][R26.64+0xf9], R5 ;  /* 0x0000f9051a008986 */ /* 0x0001e4000c101116 */
.L_x_293:
[----:B------:R-:W-:Y:S05]  /*e5f0*/  BSYNC B0 ;  /* 0x0000000000007941 */ /* 0x000fea0003800000 */
.L_x_35:
[----:B------:R-:W2:Y:S01]  /*e600*/  LDL.LU R22, [R1+0x78] ;  /* 0x0000780001167983 */ /* 0x000ea20000300800 */
[----:B0----5:R-:W-:Y:S01]  /*e610*/  IMAD.U32 R3, RZ, RZ, UR18 ;  /* 0x00000012ff037e24 */ /* 0x021fe2000f8e00ff */
[----:B------:R-:W-:Y:S02]  /*e620*/  ULDC.64 UR6, c[0x0][0x650] ;  /* 0x0001940000067ab9 */ /* 0x000fe40000000a00 */
[----:B------:R-:W3:Y:S01]  /*e630*/  LDL.LU R19, [R1+0x7c] ;  /* 0x00007c0001137983 */ /* 0x000ee20000300800 */
[----:B------:R-:W-:Y:S01]  /*e640*/  IMAD.U32 R0, RZ, RZ, UR20 ;  /* 0x00000014ff007e24 */ /* 0x000fe2000f8e00ff */
[----:B------:R0:W-:Y:S01]  /*e650*/  SYNCS.ARRIVE.TRANS64.A1T0 RZ, [R3+UR28], RZ ;  /* 0x000000ff03ff79a7 */ /* 0x0001e2000810001c */
[----:B------:R-:W-:Y:S02]  /*e660*/  IMAD.U32 R2, RZ, RZ, UR20 ;  /* 0x00000014ff027e24 */ /* 0x000fe4000f8e00ff */
[----:B------:R-:W-:Y:S02]  /*e670*/  IMAD.MOV.U32 R4, RZ, RZ, -0x1 ;  /* 0xffffffffff047424 */ /* 0x000fe400078e00ff */
[----:B0-----:R-:W-:Y:S01]  /*e680*/  IMAD.U32 R3, RZ, RZ, UR15 ;  /* 0x0000000fff037e24 */ /* 0x001fe2000f8e00ff */
[----:B---3--:R-:W-:-:S02]  /*e690*/  LEA R19, P0, R0, R19, 0x1 ;  /* 0x0000001300137211 */ /* 0x008fc400078008ff */
[----:B------:R-:W-:Y:S02]  /*e6a0*/  PRMT R0, RZ, 0x7610, R0 ;  /* 0x00007610ff007816 */ /* 0x000fe40000000000 */
[----:B--2---:R-:W-:Y:S01]  /*e6b0*/  LEA.HI.X R22, R2, R22, R3, 0x1, P0 ;  /* 0x0000001602167211 */ /* 0x004fe200000f0c03 */
[----:B------:R-:W-:Y:S01]  /*e6c0*/  IMAD.MOV.U32 R2, RZ, RZ, -0x1 ;  /* 0xffffffffff027424 */ /* 0x000fe200078e00ff */
[----:B------:R0:W-:Y:S01]  /*e6d0*/  STL [R1+0x7c], R19 ;  /* 0x00007c1301007387 */ /* 0x0001e20000100800 */
[----:B------:R-:W-:Y:S01]  /*e6e0*/  IMAD.MOV.U32 R3, RZ, RZ, -0x1 ;  /* 0xffffffffff037424 */ /* 0x000fe200078e00ff */
[----:B------:R-:W-:Y:S02]  /*e6f0*/  ISETP.GE.U32.AND P0, PT, R19, UR6, PT ;  /* 0x0000000613007c0c */ /* 0x000fe4000bf06070 */
[----:B------:R0:W-:Y:S02]  /*e700*/  STL [R1+0x78], R22 ;  /* 0x0000781601007387 */ /* 0x0001e40000100800 */
[----:B------:R-:W-:-:S02]  /*e710*/  ISETP.GE.U32.AND.EX P0, PT, R22, UR7, PT, P0 ;  /* 0x0000000716007c0c */ /* 0x000fc4000bf06100 */
[----:B------:R0:W-:Y:S04]  /*e720*/  STL [R1+0x80], R4 ;  /* 0x0000800401007387 */ /* 0x0001e80000100800 */
[----:B------:R0:W-:Y:S04]  /*e730*/  STL [R1+0x74], R2 ;  /* 0x0000740201007387 */ /* 0x0001e80000100800 */
[----:B------:R0:W-:Y:S03]  /*e740*/  STL [R1+0x84], R3 ;  /* 0x0000840301007387 */ /* 0x0001e60000100800 */
[----:B------:R-:W-:Y:S05]  /*e750*/  @P0 BRA `(.L_x_294) ;  /* 0x0000000400740947 */ /* 0x000fea0003800000 */
[----:B------:R-:W2:Y:S01]  /*e760*/  S2R R14, SR_CTAID.X ;  /* 0x00000000000e7919 */ /* 0x000ea20000002500 */
[----:B------:R-:W3:Y:S01]  /*e770*/  LDC.64 R8, c[0x0][0x628] ;  /* 0x00018a00ff087b82 */ /* 0x000ee20000000a00 */
[----:B------:R-:W-:Y:S01]  /*e780*/  ULDC UR6, c[0x0][0x150] ;  /* 0x0000540000067ab9 */ /* 0x000fe20000000800 */
[----:B------:R-:W-:Y:S01]  /*e790*/  IMAD.MOV.U32 R6, RZ, RZ, R19 ;  /* 0x000000ffff067224 */ /* 0x000fe200078e0013 */
[----:B------:R-:W0:Y:S01]  /*e7a0*/  S2R R16, SR_CTAID.Y ;  /* 0x0000000000107919 */ /* 0x000e220000002600 */
[----:B------:R-:W-:-:S04]  /*e7b0*/  IMAD.MOV.U32 R7, RZ, RZ, R22 ;  /* 0x000000ffff077224 */ /* 0x000fc800078e0016 */
[----:B------:R-:W0:Y:S08]  /*e7c0*/  LDC R17, c[0x0][0x144] ;  /* 0x00005100ff117b82 */ /* 0x000e300000000800 */
[----:B------:R-:W0:Y:S08]  /*e7d0*/  LDC R10, c[0x0][0x630] ;  /* 0x00018c00ff0a7b82 */ /* 0x000e300000000800 */
[----:B------:R-:W0:Y:S01]  /*e7e0*/  LDC.64 R12, c[0x0][0x620] ;  /* 0x00018800ff0c7b82 */ /* 0x000e220000000a00 */
[----:B---3--:R-:W-:-:S04]  /*e7f0*/  ISETP.NE.U32.AND P0, PT, R8, RZ, PT ;  /* 0x000000ff0800720c */ /* 0x008fc80003f05070 */
[----:B------:R-:W-:Y:S02]  /*e800*/  ISETP.NE.AND.EX P0, PT, R9, RZ, PT, P0 ;  /* 0x000000ff0900720c */ /* 0x000fe40003f05300 */
[----:B--2---:R-:W-:-:S05]  /*e810*/  I2FP.F32.U32 R0, R14 ;  /* 0x0000000e00007245 */ /* 0x004fca0000201000 */
[----:B------:R-:W-:-:S04]  /*e820*/  FMUL R0, R0, UR6 ;  /* 0x0000000600007c20 */ /* 0x000fc80008400000 */
[----:B------:R2:W3:Y:S02]  /*e830*/  F2I.U32.TRUNC.NTZ R15, R0 ;  /* 0x00000000000f7305 */ /* 0x0004e4000020f000 */
[----:B------:R-:W-:Y:S05]  /*e840*/  @!P0 BRA `(.L_x_295) ;  /* 0x0000000000288947 */ /* 0x000fea0003800000 */
[----:B--2---:R-:W2:Y:S02]  /*e850*/  LDC R0, c[0x0][0x634] ;  /* 0x00018d00ff007b82 */ /* 0x004ea40000000800 */
[----:B--2---:R-:W-:-:S05]  /*e860*/  IADD3 R7, P0, R19, R0, RZ ;  /* 0x0000000013077210 */ /* 0x004fca0007f1e0ff */
[----:B------:R-:W-:-:S04]  /*e870*/  IMAD.X R11, RZ, RZ, R22, P0 ;  /* 0x000000ffff0b7224 */ /* 0x000fc800000e0616 */
[----:B0-----:R-:W-:-:S04]  /*e880*/  IMAD.WIDE.U32 R2, R11, R8, RZ ;  /* 0x000000080b027225 */ /* 0x001fc800078e00ff */
[----:B------:R-:W-:-:S04]  /*e890*/  IMAD.WIDE.U32 R4, P0, R7, R9, R2 ;  /* 0x0000000907047225 */ /* 0x000fc80007800002 */
[----:B------:R-:W-:-:S04]  /*e8a0*/  IMAD.WIDE.U32 R2, R7, R8, RZ ;  /* 0x0000000807027225 */ /* 0x000fc800078e00ff */
[----:B------:R-:W-:Y:S01]  /*e8b0*/  IMAD.X R7, RZ, RZ, RZ, P0 ;  /* 0x000000ffff077224 */ /* 0x000fe200000e06ff */
[----:B------:R-:W-:Y:S01]  /*e8c0*/  IADD3 RZ, P0, R3, R4, RZ ;  /* 0x0000000403ff7210 */ /* 0x000fe20007f1e0ff */
[----:B------:R-:W-:-:S04]  /*e8d0*/  IMAD.MOV.U32 R6, RZ, RZ, R5 ;  /* 0x000000ffff067224 */ /* 0x000fc800078e0005 */
[----:B------:R-:W-:-:S08]  /*e8e0*/  IMAD.WIDE.U32.X R6, R11, R9, R6, P0 ;  /* 0x000000090b067225 */ /* 0x000fd000000e0406 */
.L_x_295:
[-CC-:B0-----:R-:W-:Y:S01]  /*e8f0*/  SHF.R.U64 R11, R6, R10.reuse, R7.reuse ;  /* 0x0000000a060b7219 */ /* 0x181fe20000001207 */
[----:B------:R-:W0:Y:S01]  /*e900*/  LDC.64 R20, c[0x0][0x640] ;  /* 0x00019000ff147b82 */ /* 0x000e220000000a00 */
[----:B--2---:R-:W-:Y:S01]  /*e910*/  SHF.R.U32.HI R0, RZ, R10, R7 ;  /* 0x0000000aff007219 */ /* 0x004fe20000011607 */
[----:B------:R-:W-:Y:S01]  /*e920*/  IMAD.MOV.U32 R2, RZ, RZ, R19 ;  /* 0x000000ffff027224 */ /* 0x000fe200078e0013 */
[----:B------:R-:W-:Y:S01]  /*e930*/  IADD3 R5, P0, RZ, -R11, RZ ;  /* 0x8000000bff057210 */ /* 0x000fe20007f1e0ff */
[----:B---3--:R-:W-:Y:S01]  /*e940*/  IMAD.MOV R15, RZ, RZ, -R15 ;  /* 0x000000ffff0f7224 */ /* 0x008fe200078e0a0f */
[----:B------:R-:W-:Y:S01]  /*e950*/  ULDC UR6, c[0x0][0x154] ;  /* 0x0000550000067ab9 */ /* 0x000fe20000000800 */
[----:B------:R-:W-:Y:S02]  /*e960*/  IMAD.MOV.U32 R7, RZ, RZ, 0x1 ;  /* 0x00000001ff077424 */ /* 0x000fe400078e00ff */
[----:B------:R-:W2:Y:S01]  /*e970*/  LDC R4, c[0x0][0x618] ;  /* 0x00018600ff047b82 */ /* 0x000ea20000000800 */
[----:B------:R-:W-:-:S02]  /*e980*/  IMAD.X R3, RZ, RZ, ~R0, P0 ;  /* 0x000000ffff037224 */ /* 0x000fc400000e0e00 */
[----:B------:R-:W-:Y:S02]  /*e990*/  IMAD R17, R17, R15, R14 ;  /* 0x0000000f11117224 */ /* 0x000fe400078e020e */
[-C--:B------:R-:W-:Y:S02]  /*e9a0*/  IMAD R0, R3, R12.reuse, RZ ;  /* 0x0000000c03007224 */ /* 0x080fe400078e02ff */
[----:B------:R-:W-:Y:S01]  /*e9b0*/  IMAD.MOV.U32 R3, RZ, RZ, R22 ;  /* 0x000000ffff037224 */ /* 0x000fe200078e0016 */
[----:B------:R-:W3:Y:S01]  /*e9c0*/  LDC R6, c[0x0][0x608] ;  /* 0x00018200ff067b82 */ /* 0x000ee20000000800 */
[----:B------:R-:W-:-:S04]  /*e9d0*/  IMAD.WIDE.U32 R2, R5, R12, R2 ;  /* 0x0000000c05027225 */ /* 0x000fc800078e0002 */
[----:B------:R-:W-:-:S03]  /*e9e0*/  IMAD R5, R5, R13, R0 ;  /* 0x0000000d05057224 */ /* 0x000fc600078e0200 */
[----:B------:R-:W5:Y:S01]  /*e9f0*/  LDC R18, c[0x0][0x658] ;  /* 0x00019600ff127b82 */ /* 0x000f620000000800 */
[----:B------:R-:W-:Y:S01]  /*ea00*/  I2FP.F32.U32 R0, R16 ;  /* 0x0000001000007245 */ /* 0x000fe20000201000 */
[----:B------:R-:W-:Y:S01]  /*ea10*/  IMAD.IADD R3, R3, 0x1, R5 ;  /* 0x0000000103037824 */ /* 0x000fe200078e0205 */
[----:B0-----:R-:W-:Y:S01]  /*ea20*/  ISETP.NE.U32.AND P0, PT, R20, RZ, PT ;  /* 0x000000ff1400720c */ /* 0x001fe20003f05070 */
[----:B------:R-:W-:Y:S02]  /*ea30*/  IMAD.MOV.U32 R5, RZ, RZ, -0x1 ;  /* 0xffffffffff057424 */ /* 0x000fe400078e00ff */
[----:B------:R-:W-:Y:S02]  /*ea40*/  FMUL R0, R0, UR6 ;  /* 0x0000000600007c20 */ /* 0x000fe40008400000 */
[----:B------:R-:W0:Y:S01]  /*ea50*/  LDC R15, c[0x0][0x148] ;  /* 0x00005200ff0f7b82 */ /* 0x000e220000000800 */
[----:B--2---:R-:W-:Y:S01]  /*ea60*/  SHF.R.U64 R10, R2, R4, R3 ;  /* 0x00000004020a7219 */ /* 0x004fe20000001203 */
[----:B------:R2:W0:Y:S01]  /*ea70*/  F2I.U32.TRUNC.NTZ R13, R0 ;  /* 0x00000000000d7305 */ /* 0x000422000020f000 */
[----:B------:R-:W-:-:S02]  /*ea80*/  ISETP.NE.AND.EX P0, PT, R21, RZ, PT, P0 ;  /* 0x000000ff1500720c */ /* 0x000fc40003f05300 */
[----:B------:R-:W-:-:S03]  /*ea90*/  SHF.R.U32.HI R3, RZ, R4, R3 ;  /* 0x00000004ff037219 */ /* 0x000fc60000011603 */
[----:B------:R-:W0:Y:S01]  /*eaa0*/  LDC R14, c[0x0][0x600] ;  /* 0x00018000ff0e7b82 */ /* 0x000e220000000800 */
[-CC-:B---3--:R-:W-:Y:S02]  /*eab0*/  SHF.R.U64 R8, R10, R6.reuse, R3.reuse ;  /* 0x000000060a087219 */ /* 0x188fe40000001203 */
[----:B------:R-:W-:-:S05]  /*eac0*/  SHF.R.U32.HI R3, RZ, R6, R3 ;  /* 0x00000006ff037219 */ /* 0x000fca0000011603 */
[----:B------:R-:W3:Y:S01]  /*ead0*/  LDC R22, c[0x0][0x648] ;  /* 0x00019200ff167b82 */ /* 0x000ee20000000800 */
[-CC-:B-----5:R-:W-:Y:S02]  /*eae0*/  SHF.R.U64 R12, R8, R18.reuse, R3.reuse ;  /* 0x00000012080c7219 */ /* 0x1a0fe40000001203 */
[-C--:B------:R-:W-:Y:S02]  /*eaf0*/  SHF.L.U32 R5, R5, R18.reuse, RZ ;  /* 0x0000001205057219 */ /* 0x080fe400000006ff */
[-C--:B------:R-:W-:Y:S01]  /*eb00*/  SHF.R.U32.HI R3, RZ, R18.reuse, R3 ;  /* 0x00000012ff037219 */ /* 0x080fe20000011603 */
[----:B------:R-:W-:Y:S01]  /*eb10*/  IMAD.MOV.U32 R2, RZ, RZ, R12 ;  /* 0x000000ffff027224 */ /* 0x000fe200078e000c */
[----:B------:R-:W-:Y:S01]  /*eb20*/  SHF.L.U32 R18, R7, R18, RZ ;  /* 0x0000001207127219 */ /* 0x000fe200000006ff */
[----:B------:R-:W0:Y:S01]  /*eb30*/  LDC R23, c[0x0][0x638] ;  /* 0x00018e00ff177b82 */ /* 0x000e220000000800 */
[----:B------:R-:W-:-:S07]  /*eb40*/  LOP3.LUT R19, RZ, R5, RZ, 0x33, !PT ;  /* 0x00000005ff137212 */ /* 0x000fce00078e33ff */
[----:B-1--4-:R-:W1:Y:S01]  /*eb50*/  LDC R24, c[0x0][0x610] ;  /* 0x00018400ff187b82 */ /* 0x012e620000000800 */
[----:B--2---:R-:W-:Y:S05]  /*eb60*/  @!P0 BRA `(.L_x_296) ;  /* 0x0000000000288947 */ /* 0x004fea0003800000 */
        /* <DEDUP_REMOVED lines=10> */
.L_x_296:
[----:B---3--:R-:W-:Y:S01]  /*ec10*/  SHF.R.U64 R0, R2, R22, R3 ;  /* 0x0000001602007219 */ /* 0x008fe20000001203 */
[----:B0-----:R-:W-:Y:S01]  /*ec20*/  VIADD R7, R14, 0xffffffff ;  /* 0xffffffff0e077836 */ /* 0x001fe20000000000 */
[----:B------:R-:W-:Y:S01]  /*ec30*/  LOP3.LUT R5, R8, R19, RZ, 0xc0, !PT ;  /* 0x0000001308057212 */ /* 0x000fe200078ec0ff */
[----:B------:R-:W-:Y:S02]  /*ec40*/  IMAD.MOV R13, RZ, RZ, -R13 ;  /* 0x000000ffff0d7224 */ /* 0x000fe400078e0a0d */
[----:B------:R-:W-:Y:S02]  /*ec50*/  IMAD.MOV R3, RZ, RZ, -R0 ;  /* 0x000000ffff037224 */ /* 0x000fe400078e0a00 */
[----:B------:R-:W-:Y:S01]  /*ec60*/  IMAD R2, R18, R0, R5 ;  /* 0x0000000012027224 */ /* 0x000fe200078e0205 */
[----:B------:R-:W-:Y:S01]  /*ec70*/  LOP3.LUT R5, R10, R7, RZ, 0xc0, !PT ;  /* 0x000000070a057212 */ /* 0x000fe200078ec0ff */
[----:B------:R-:W-:Y:S02]  /*ec80*/  @P2 IMAD R17, R15, R13, R16 ;  /* 0x0000000d0f112224 */ /* 0x000fe400078e0210 */
[----:B------:R-:W-:-:S02]  /*ec90*/  IMAD R0, R3, R23, R12 ;  /* 0x0000001703007224 */ /* 0x000fc400078e020c */
[----:B------:R-:W-:Y:S02]  /*eca0*/  IMAD.MOV.U32 R4, RZ, RZ, 0x1 ;  /* 0x00000001ff047424 */ /* 0x000fe400078e00ff */
[----:B-1----:R-:W-:Y:S02]  /*ecb0*/  IMAD R2, R2, R24, R17 ;  /* 0x0000001802027224 */ /* 0x002fe400078e0211 */
[----:B------:R-:W-:Y:S01]  /*ecc0*/  IMAD R3, R0, R14, R5 ;  /* 0x0000000e00037224 */ /* 0x000fe200078e0205 */
[----:B------:R-:W-:-:S04]  /*ecd0*/  PRMT R0, R4, 0x7610, R0 ;  /* 0x0000761004007816 */ /* 0x000fc80000000000 */
[----:B------:R-:W-:Y:S02]  /*ece0*/  SEL R4, R3, R2, !P2 ;  /* 0x0000000203047207 */ /* 0x000fe40005000000 */
[----:B------:R-:W-:-:S03]  /*ecf0*/  SEL R2, R2, R3, !P2 ;  /* 0x0000000302027207 */ /* 0x000fc60005000000 */
[----:B------:R2:W-:Y:S04]  /*ed00*/  STL [R1+0x84], R4 ;  /* 0x0000840401007387 */ /* 0x0005e80000100800 */
[----:B------:R2:W-:Y:S04]  /*ed10*/  STL [R1+0x74], R11 ;  /* 0x0000740b01007387 */ /* 0x0005e80000100800 */
[----:B------:R2:W-:Y:S02]  /*ed20*/  STL [R1+0x80], R2 ;  /* 0x0000800201007387 */ /* 0x0005e40000100800 */
.L_x_294:
[----:B------:R-:W-:Y:S01]  /*ed30*/  LOP3.LUT P0, RZ, R0, 0xff, RZ, 0xc0, !PT ;  /* 0x000000ff00ff7812 */ /* 0x000fe2000780c0ff */
[----:B------:R-:W-:-:S12]  /*ed40*/  ULOP3.LUT UR29, UR29, 0x1, URZ, 0x3c, !UPT ;  /* 0x000000011d1d7892 */ /* 0x000fd8000f8e3c3f */
[----:B------:R-:W-:Y:S05]  /*ed50*/  @P0 BRA `(.L_x_297) ;  /* 0xffffff2400ec0947 */ /* 0x000fea000383ffff */
[----:B------:R-:W-:Y:S05]  /*ed60*/  EXIT ;  /* 0x000000000000794d */ /* 0x000fea0003800000 */
.L_x_13:
[----:B------:R-:W-:-:S08]  /*ed70*/  ISETP.NE.AND P0, PT, RZ, UR6, PT ;  /* 0x00000006ff007c0c */ /* 0x000fd0000bf05270 */
[----:B0123--:R-:W0:-:S00]  /*ed80*/  USETMAXREG.DEALLOC.CTAPOOL 0x28 ;  /* 0x00000028000079c8 */ /* 0x00fe0000080e0500 */
[----:B------:R-:W-:Y:S05]  /*ed90*/  @P0 EXIT ;  /* 0x000000000000094d */ /* 0x000fea0003800000 */
[----:B0-----:R-:W-:Y:S01]  /*eda0*/  LOP3.LUT P0, RZ, R0, 0xff, RZ, 0xc0, !PT ;  /* 0x000000ff00ff7812 */ /* 0x001fe2000780c0ff */
[----:B------:R-:W-:Y:S02]  /*edb0*/  IMAD.MOV.U32 R0, RZ, RZ, 0x1 ;  /* 0x00000001ff007424 */ /* 0x000fe400078e00ff */
[----:B------:R-:W-:-:S10]  /*edc0*/  IMAD.MOV.U32 R8, RZ, RZ, RZ ;  /* 0x000000ffff087224 */ /* 0x000fd400078e00ff */
[----:B------:R-:W-:Y:S05]  /*edd0*/  @!P0 BRA `(.L_x_298) ;  /* 0x0000000c00408947 */ /* 0x000fea0003800000 */
[----:B------:R-:W-:Y:S01]  /*ede0*/  LOP3.LUT P0, RZ, R2, 0x1f, RZ, 0xc0, !PT ;  /* 0x0000001f02ff7812 */ /* 0x000fe2000780c0ff */
[----:B------:R-:W-:Y:S01]  /*edf0*/  ULDC UR5, c[0x0][0x658] ;  /* 0x0001960000057ab9 */ /* 0x000fe20000000800 */
[----:B------:R-:W-:Y:S01]  /*ee00*/  UMOV UR6, 0xffffffff ;  /* 0xffffffff00067882 */ /* 0x000fe20000000000 */
[----:B------:R-:W-:Y:S01]  /*ee10*/  BSSY B0, `(.L_x_298) ;  /* 0x00000cc000007945 */ /* 0x000fe20003800000 */
[----:B------:R-:W-:Y:S01]  /*ee20*/  USHF.L.U32 UR6, UR6, UR5, URZ ;  /* 0x0000000506067299 */ /* 0x000fe2000800063f */
[C---:B------:R-:W-:Y:S01]  /*ee30*/  ISETP.NE.AND P3, PT, R3.reuse, RZ, PT ;  /* 0x000000ff0300720c */ /* 0x040fe20003f65270 */
[----:B------:R-:W-:Y:S01]  /*ee40*/  IMAD.MOV.U32 R9, RZ, RZ, 0x1 ;  /* 0x00000001ff097424 */ /* 0x000fe200078e00ff */
[----:B------:R-:W-:Y:S01]  /*ee50*/  ISETP.NE.OR P0, PT, R3, RZ, !P0 ;  /* 0x000000ff0300720c */ /* 0x000fe20004705670 */
[----:B------:R-:W-:Y:S01]  /*ee60*/  IMAD.MOV.U32 R0, RZ, RZ, 0x1 ;  /* 0x00000001ff007424 */ /* 0x000fe200078e00ff */
[----:B------:R-:W-:Y:S01]  /*ee70*/  ULDC UR4, c[0x0][0x600] ;  /* 0x0001800000047ab9 */ /* 0x000fe20000000800 */
[----:B------:R-:W-:Y:S01]  /*ee80*/  IMAD.MOV.U32 R8, RZ, RZ, RZ ;  /* 0x000000ffff087224 */ /* 0x000fe200078e00ff */
[----:B------:R-:W-:Y:S01]  /*ee90*/  UMOV UR7, 0x1 ;  /* 0x0000000100077882 */ /* 0x000fe20000000000 */
[----:B------:R-:W-:-:S02]  /*eea0*/  UIADD3 UR26, UR14, 0x1, URZ ;  /* 0x000000010e1a7890 */ /* 0x000fc4000fffe03f */
[----:B------:R-:W-:Y:S02]  /*eeb0*/  ULOP3.LUT UR27, UR13, 0x2, URZ, 0xfc, !UPT ;  /* 0x000000020d1b7892 */ /* 0x000fe4000f8efc3f */
[----:B------:R-:W-:Y:S02]  /*eec0*/  UIADD3 UR18, UR4, -0x1, URZ ;  /* 0xffffffff04127890 */ /* 0x000fe4000fffe03f */
[----:B------:R-:W-:Y:S02]  /*eed0*/  USHF.L.U32 UR22, UR7, UR5, URZ ;  /* 0x0000000507167299 */ /* 0x000fe4000800063f */
[----:B------:R-:W-:Y:S01]  /*eee0*/  ULOP3.LUT UR19, URZ, UR6, URZ, 0x33, !UPT ;  /* 0x000000063f137292 */ /* 0x000fe2000f8e333f */
[----:B------:R-:W-:-:S11]  /*eef0*/  ULDC.64 UR24, c[0x0][0x198] ;  /* 0x0000660000187ab9 */ /* 0x000fd60000000a00 */
.L_x_310:
[----:B------:R-:W-:-:S03]  /*ef00*/  UMOV UR4, 0xffffffff ;  /* 0xffffffff00047882 */ /* 0x000fc60000000000 */
[----:B01----:R-:W-:Y:S05]  /*ef10*/  BRA.DIV UR4, `(.L_x_299) ;  /* 0x0000000e04f87947 */ /* 0x003fea000b800000 */
[----:B------:R-:W-:-:S13]  /*ef20*/  ELECT P1, URZ, PT ;  /* 0x00000000003f782f */ /* 0x000fda0003820000 */
.L_x_322:
[----:B------:R-:W0:Y:S01]  /*ef30*/  LDC R2, c[0x0][0x28c] ;  /* 0x0000a300ff027b82 */ /* 0x000e220000000800 */
[----:B------:R-:W-:Y:S01]  /*ef40*/  BSSY B1, `(.L_x_300) ;  /* 0x000003b000017945 */ /* 0x000fe20003800000 */
[----:B0-----:R-:W-:-:S13]  /*ef50*/  ISETP.LT.OR P1, PT, R2, 0x1, !P1 ;  /* 0x000000010200780c */ /* 0x001fda0004f21670 */
[----:B------:R-:W-:Y:S05]  /*ef60*/  @P1 BRA `(.L_x_301) ;  /* 0x0000000000e01947 */ /* 0x000fea0003800000 */
[----:B------:R-:W2:Y:S04]  /*ef70*/  LDL.LU R4, [R1+0x84] ;  /* 0x0000840001047983 */ /* 0x000ea80000300800 */
[----:B------:R-:W3:Y:S01]  /*ef80*/  LDL.LU R3, [R1+0x80] ;  /* 0x0000800001037983 */ /* 0x000ee20000300800 */
[----:B------:R-:W-:Y:S02]  /*ef90*/  IMAD.MOV.U32 R12, RZ, RZ, RZ ;  /* 0x000000ffff0c7224 */ /* 0x000fe400078e00ff */
[----:B------:R-:W-:Y:S02]  /*efa0*/  IMAD.U32 R13, RZ, RZ, UR26 ;  /* 0x0000001aff0d7e24 */ /* 0x000fe4000f8e00ff */
[----:B------:R-:W-:Y:S02]  /*efb0*/  IMAD.MOV.U32 R2, RZ, RZ, R0 ;  /* 0x000000ffff027224 */ /* 0x000fe400078e0000 */
[----:B--2---:R-:W-:-:S02]  /*efc0*/  IMAD.SHL.U32 R6, R4, 0x100, RZ ;  /* 0x0000010004067824 */ /* 0x004fc400078e00ff */
[----:B---3--:R-:W-:Y:S02]  /*efd0*/  IMAD.SHL.U32 R7, R3, 0x40, RZ ;  /* 0x0000004003077824 */ /* 0x008fe400078e00ff */
[----:B------:R-:W-:-:S07]  /*efe0*/  IMAD.MOV.U32 R3, RZ, RZ, R8 ;  /* 0x000000ffff037224 */ /* 0x000fce00078e0008 */
.L_x_305:
[----:B------:R-:W0:Y:S01]  /*eff0*/  S2R R5, SR_CgaCtaId ;  /* 0x0000000000057919 */ /* 0x000e220000008800 */
[----:B------:R-:W-:-:S04]  /*f000*/  MOV R4, 0x400 ;  /* 0x0000040000047802 */ /* 0x000fc80000000f00 */
[----:B0-----:R-:W-:Y:S02]  /*f010*/  LEA R10, R5, R4, 0x18 ;  /* 0x00000004050a7211 */ /* 0x001fe400078ec0ff */
[----:B------:R-:W-:Y:S01]  /*f020*/  SHF.L.U32 R4, R2, 0x1f, RZ ;  /* 0x0000001f02047819 */ /* 0x000fe200000006ff */
[----:B------:R-:W0:Y:S02]  /*f030*/  @!P3 LDC R5, c[0x0][0x500] ;  /* 0x00014000ff05bb82 */ /* 0x000e240000000800 */
[----:B------:R-:W-:-:S04]  /*f040*/  IMAD R11, R3, 0x8, R10 ;  /* 0x00000008030b7824 */ /* 0x000fc800078e020a */
[----:B------:R-:W1:Y:S02]  /*f050*/  SYNCS.PHASECHK.TRANS64.TRYWAIT P1, [R11+URZ+0x18], R4 ;  /* 0x000018040b0075a7 */ /* 0x000e64000802017f */
[----:B-1----:R-:W-:Y:S05]  /*f060*/  @!P1 BRA `(.L_x_302) ;  /* 0x0000000c00c49947 */ /* 0x002fea0003800000 */
.L_x_323:
[----:B------:R-:W-:Y:S01]  /*f070*/  UPRMT UR4, UR27, 0x9910, URZ ;  /* 0x000099101b047896 */ /* 0x000fe2000800003f */
[----:B0-----:R0:W-:Y:S03]  /*f080*/  @!P3 SYNCS.ARRIVE.TRANS64 RZ, [R11+URZ], R5 ;  /* 0x000000050bffb9a7 */ /* 0x0011e6000800003f */
[----:B------:R-:W-:-:S06]  /*f090*/  UISETP.NE.AND UP0, UPT, UR4, 0x2, UPT ;  /* 0x000000020400788c */ /* 0x000fcc000bf05270 */
[----:B------:R-:W-:-:S13]  /*f0a0*/  PLOP3.LUT P1, PT, PT, PT, UP0, 0x80, 0x0 ;  /* 0x000000000000781c */ /* 0x000fda0003f2f008 */
[----:B0-----:R-:W-:Y:S05]  /*f0b0*/  @P1 BRA `(.L_x_303) ;  /* 0x0000000000041947 */ /* 0x001fea0003800000 */
[----:B------:R-:W-:Y:S01]  /*f0c0*/  BPT.TRAP 0x1 ;  /* 0x000000040000795c */ /* 0x000fe20000300000 */
.L_x_303:
[----:B------:R-:W-:Y:S05]  /*f0d0*/  @P0 BRA `(.L_x_304) ;  /* 0x0000000000040947 */ /* 0x000fea0003800000 */
[----:B------:R-:W-:Y:S01]  /*f0e0*/  BPT.TRAP 0x1 ;  /* 0x000000040000795c */ /* 0x000fe20000300000 */
.L_x_304:
[----:B------:R-:W2:Y:S01]  /*f0f0*/  LDL R5, [R1+0x74] ;  /* 0x0000740001057983 */ /* 0x000ea20000100800 */
[--C-:B-1----:R-:W-:Y:S01]  /*f100*/  IMAD R4, R3, 0x1000, R10.reuse ;  /* 0x0000100003047824 */ /* 0x102fe200078e020a */
[----:B------:R-:W-:Y:S01]  /*f110*/  R2UR UR9, R11 ;  /* 0x000000000b0972ca */ /* 0x000fe200000e0000 */
[----:B------:R-:W-:Y:S01]  /*f120*/  IMAD R10, R3, 0x4000, R10 ;  /* 0x00004000030a7824 */ /* 0x000fe200078e020a */
[----:B------:R-:W-:Y:S01]  /*f130*/  UIADD3 UR4, UP0, UR24, 0xf0, URZ ;  /* 0x000000f018047890 */ /* 0x000fe2000ff1e03f */
[----:B------:R-:W-:Y:S01]  /*f140*/  VIADD R13, R13, 0xffffffff ;  /* 0xffffffff0d0d7836 */ /* 0x000fe20000000000 */
[----:B------:R-:W-:Y:S01]  /*f150*/  R2UR UR5, R4 ;  /* 0x00000000040572ca */ /* 0x000fe200000e0000 */
[----:B------:R-:W-:Y:S01]  /*f160*/  UIADD3 UR28, UP1, UR24, 0x1f0, URZ ;  /* 0x000001f0181c7890 */ /* 0x000fe2000ff3e03f */
[----:B------:R-:W-:Y:S01]  /*f170*/  R2UR UR8, R10 ;  /* 0x000000000a0872ca */ /* 0x000fe200000e0000 */
[----:B------:R-:W-:Y:S01]  /*f180*/  VIADD R3, R3, 0x1 ;  /* 0x0000000103037836 */ /* 0x000fe20000000000 */
[----:B------:R-:W-:Y:S01]  /*f190*/  R2UR UR11, R7 ;  /* 0x00000000070b72ca */ /* 0x000fe200000e0000 */
[----:B------:R-:W-:Y:S01]  /*f1a0*/  UIADD3.X UR29, URZ, UR25, URZ, UP1, !UPT ;  /* 0x000000193f1d7290 */ /* 0x000fe20008ffe43f */
[----:B------:R-:W-:Y:S01]  /*f1b0*/  R2UR UR10, R12 ;  /* 0x000000000c0a72ca */ /* 0x000fe200000e0000 */
[----:B------:R-:W-:Y:S01]  /*f1c0*/  UMOV UR6, 0x0 ;  /* 0x0000000000067882 */ /* 0x000fe20000000000 */
[----:B------:R-:W-:Y:S01]  /*f1d0*/  R2UR UR23, R6 ;  /* 0x00000000061772ca */ /* 0x000fe200000e0000 */
[----:B------:R-:W-:Y:S01]  /*f1e0*/  UMOV UR7, 0x10000000 ;  /* 0x1000000000077882 */ /* 0x000fe20000000000 */
[----:B------:R-:W-:Y:S01]  /*f1f0*/  ISETP.GT.AND P4, PT, R13, 0x1, PT ;  /* 0x000000010d00780c */ /* 0x000fe20003f84270 */
[----:B------:R-:W-:Y:S01]  /*f200*/  VIADD R12, R12, 0x40 ;  /* 0x000000400c0c7836 */ /* 0x000fe20000000000 */
[----:B------:R-:W-:Y:S01]  /*f210*/  ISETP.NE.AND P1, PT, R3, 0x3, PT ;  /* 0x000000030300780c */ /* 0x000fe20003f25270 */
[----:B------:R-:W-:-:S02]  /*f220*/  UIADD3 UR16, UR5, 0x100, URZ ;  /* 0x0000010005107890 */ /* 0x000fc4000fffe03f */
[----:B------:R-:W-:Y:S01]  /*f230*/  UIADD3.X UR5, URZ, UR25, URZ, UP0, !UPT ;  /* 0x000000193f057290 */ /* 0x000fe200087fe43f */
[----:B------:R-:W-:Y:S01]  /*f240*/  SEL R3, R3, RZ, P1 ;  /* 0x000000ff03037207 */ /* 0x000fe20000800000 */
[----:B------:R-:W-:-:S03]  /*f250*/  UIADD3 UR17, UR8, 0x3100, URZ ;  /* 0x0000310008117890 */ /* 0x000fc6000fffe03f */
[----:B------:R-:W-:Y:S01]  /*f260*/  UMOV UR8, UR16 ;  /* 0x0000001000087c82 */ /* 0x000fe20008000000 */
[----:B--2---:R-:W-:Y:S02]  /*f270*/  R2UR UR12, R5 ;  /* 0x00000000050c72ca */ /* 0x004fe400000e0000 */
[----:B------:R-:W-:-:S04]  /*f280*/  SEL R5, RZ, 0x1, P1 ;  /* 0x00000001ff057807 */ /* 0x000fc80000800000 */
[----:B------:R-:W-:-:S07]  /*f290*/  LOP3.LUT R2, R2, R5, RZ, 0x3c, !PT ;  /* 0x0000000502027212 */ /* 0x000fce00078e3cff */
[----:B------:R0:W-:Y:S02]  /*f2a0*/  UTMALDG.3D [UR8], [UR4], desc[UR6] ;  /* 0x00000608040075b4 */ /* 0x0001e40008011000 */
[----:B0-----:R-:W-:Y:S01]  /*f2b0*/  UMOV UR8, UR17 ;  /* 0x0000001100087c82 */ /* 0x001fe20008000000 */
[----:B------:R-:W-:Y:S02]  /*f2c0*/  UMOV UR11, UR23 ;  /* 0x00000017000b7c82 */ /* 0x000fe40008000000 */
[----:B------:R0:W-:Y:S02]  /*f2d0*/  UTMALDG.3D [UR8], [UR28], desc[UR6] ;  /* 0x000006081c0075b4 */ /* 0x0001e40008011000 */
[----:B0-----:R-:W-:Y:S05]  /*f2e0*/  @P4 BRA `(.L_x_305) ;  /* 0xfffffffc00404947 */ /* 0x001fea000383ffff */
.L_x_301:
[----:B------:R-:W-:Y:S05]  /*f2f0*/  BSYNC B1 ;  /* 0x0000000000017941 */ /* 0x000fea0003800000 */
.L_x_300:
[----:B------:R-:W2:Y:S01]  /*f300*/  LDL.LU R15, [R1+0x78] ;  /* 0x00007800010f7983 */ /* 0x000ea20000300800 */
[----:B------:R-:W-:Y:S01]  /*f310*/  LOP3.LUT P5, RZ, R9, 0xff, RZ, 0xc0, !PT ;  /* 0x000000ff09ff7812 */ /* 0x000fe200078ac0ff */
[----:B------:R-:W-:Y:S01]  /*f320*/  VIADD R8, R8, UR14 ;  /* 0x0000000e08087c36 */ /* 0x000fe20008000000 */
[----:B------:R-:W-:Y:S01]  /*f330*/  UISETP.GE.U32.AND UP0, UPT, UR14, 0x3, UPT ;  /* 0x000000030e00788c */ /* 0x000fe2000bf06070 */
[----:B------:R-:W3:Y:S01]  /*f340*/  LDL.LU R14, [R1+0x7c] ;  /* 0x00007c00010e7983 */ /* 0x000ee20000300800 */
[----:B------:R-:W-:Y:S01]  /*f350*/  IMAD.U32 R5, RZ, RZ, UR14 ;  /* 0x0000000eff057e24 */ /* 0x000fe2000f8e00ff */
[----:B------:R-:W-:Y:S01]  /*f360*/  ULDC.64 UR4, c[0x0][0x650] ;  /* 0x0001940000047ab9 */ /* 0x000fe20000000a00 */
[----:B------:R-:W-:Y:S01]  /*f370*/  ISETP.GT.U32.AND P1, PT, R8, 0x2, PT ;  /* 0x000000020800780c */ /* 0x000fe20003f24070 */
[----:B------:R-:W-:Y:S01]  /*f380*/  BSSY B1, `(.L_x_306) ;  /* 0x0000072000017945 */ /* 0x000fe20003800000 */
[----:B------:R-:W-:Y:S02]  /*f390*/  PLOP3.LUT P4, PT, PT, PT, UP0, 0x80, 0x0 ;  /* 0x000000000000781c */ /* 0x000fe40003f8f008 */
[----:B------:R-:W-:-:S02]  /*f3a0*/  ISETP.LT.U32.AND P1, PT, R5, 0x3, P1 ;  /* 0x000000030500780c */ /* 0x000fc40000f21070 */
[----:B------:R-:W-:Y:S01]  /*f3b0*/  PRMT R9, RZ, 0x7610, R9 ;  /* 0x00007610ff097816 */ /* 0x000fe20000000009 */
[----:B------:R-:W0:Y:S01]  /*f3c0*/  @P5 S2R R3, SR_CgaCtaId ;  /* 0x0000000000035919 */ /* 0x000e220000008800 */
[----:B------:R-:W-:-:S04]  /*f3d0*/  @P5 MOV R2, 0x400 ;  /* 0x0000040000025802 */ /* 0x000fc80000000f00 */
[----:B0-----:R-:W-:Y:S01]  /*f3e0*/  @P5 LEA R4, R3, R2, 0x18 ;  /* 0x0000000203045211 */ /* 0x001fe200078ec0ff */
[----:B------:R-:W-:-:S03]  /*f3f0*/  IMAD.WIDE.U32 R2, R8, -0x55555555, RZ ;  /* 0xaaaaaaab08027825 */ /* 0x000fc600078e00ff */
[----:B------:R0:W-:Y:S02]  /*f400*/  @P5 SYNCS.ARRIVE.TRANS64.A1T0 RZ, [R4+URZ+0x68], RZ ;  /* 0x000068ff04ff59a7 */ /* 0x0001e4000810003f */
[----:B------:R-:W-:Y:S02]  /*f410*/  SHF.R.U32.HI R5, RZ, 0x1, R3 ;  /* 0x00000001ff057819 */ /* 0x000fe40000011603 */
[----:B------:R-:W-:Y:S02]  /*f420*/  SEL R3, RZ, 0x1, !P1 ;  /* 0x00000001ff037807 */ /* 0x000fe40004800000 */
[----:B------:R-:W-:Y:S01]  /*f430*/  PRMT R2, RZ, 0x7610, R2 ;  /* 0x00007610ff027816 */ /* 0x000fe20000000002 */
[----:B------:R-:W-:Y:S01]  /*f440*/  IMAD R8, R5, -0x3, R8 ;  /* 0xfffffffd05087824 */ /* 0x000fe200078e0208 */
[----:B------:R-:W-:Y:S01]  /*f450*/  LOP3.LUT R0, R0, R3, RZ, 0x3c, !PT ;  /* 0x0000000300007212 */ /* 0x000fe200078e3cff */
[----:B0-----:R-:W-:Y:S02]  /*f460*/  IMAD.MOV.U32 R4, RZ, RZ, -0x1 ;  /* 0xffffffffff047424 */ /* 0x001fe400078e00ff */
[----:B------:R-:W-:Y:S01]  /*f470*/  IMAD.MOV.U32 R3, RZ, RZ, -0x1 ;  /* 0xffffffffff037424 */ /* 0x000fe200078e00ff */
[----:B------:R-:W-:Y:S01]  /*f480*/  @P4 LOP3.LUT R0, R0, 0x1, R5, 0x78, !PT ;  /* 0x0000000100004812 */ /* 0x000fe200078e7805 */
[----:B------:R-:W-:Y:S01]  /*f490*/  IMAD.MOV.U32 R5, RZ, RZ, -0x1 ;  /* 0xffffffffff057424 */ /* 0x000fe200078e00ff */
[----:B---3--:R-:W-:-:S04]  /*f4a0*/  IADD3 R14, P5, R14, UR20, RZ ;  /* 0x000000140e0e7c10 */ /* 0x008fc8000ffbe0ff */
[----:B--2---:R-:W-:Y:S01]  /*f4b0*/  IADD3.X R15, R15, UR15, RZ, P5, !PT ;  /* 0x0000000f0f0f7c10 */ /* 0x004fe2000affe4ff */
[----:B------:R0:W-:Y:S01]  /*f4c0*/  STL [R1+0x7c], R14 ;  /* 0x00007c0e01007387 */ /* 0x0001e20000100800 */
[----:B------:R-:W-:-:S03]  /*f4d0*/  ISETP.GE.U32.AND P1, PT, R14, UR4, PT ;  /* 0x000000040e007c0c */ /* 0x000fc6000bf26070 */
[----:B------:R0:W-:Y:S01]  /*f4e0*/  STL [R1+0x78], R15 ;  /* 0x0000780f01007387 */ /* 0x0001e20000100800 */
[----:B------:R-:W-:-:S03]  /*f4f0*/  ISETP.GE.U32.AND.EX P1, PT, R15, UR5, PT, P1 ;  /* 0x000000050f007c0c */ /* 0x000fc6000bf26110 */
[----:B------:R0:W-:Y:S04]  /*f500*/  STL [R1+0x80], R5 ;  /* 0x0000800501007387 */ /* 0x0001e80000100800 */
[----:B------:R0:W-:Y:S04]  /*f510*/  STL [R1+0x84], R4 ;  /* 0x0000840401007387 */ /* 0x0001e80000100800 */
[----:B------:R0:W-:Y:S02]  /*f520*/  STL [R1+0x74], R3 ;  /* 0x0000740301007387 */ /* 0x0001e40000100800 */
[----:B------:R-:W-:Y:S05]  /*f530*/  @P1 BRA `(.L_x_307) ;  /* 0x0000000400581947 */ /* 0x000fea0003800000 */
[----:B------:R-:W-:Y:S01]  /*f540*/  ULDC.64 UR4, c[0x0][0x628] ;  /* 0x00018a0000047ab9 */ /* 0x000fe20000000a00 */
[----:B------:R-:W1:Y:S01]  /*f550*/  S2R R12, SR_CTAID.X ;  /* 0x00000000000c7919 */ /* 0x000e620000002500 */
[----:B------:R-:W-:Y:S01]  /*f560*/  ISETP.NE.U32.AND P1, PT, RZ, UR4, PT ;  /* 0x00000004ff007c0c */ /* 0x000fe2000bf25070 */
[----:B------:R-:W-:Y:S01]  /*f570*/  ULDC UR7, c[0x0][0x630] ;  /* 0x00018c0000077ab9 */ /* 0x000fe20000000800 */
[----:B------:R-:W-:Y:S01]  /*f580*/  IMAD.MOV.U32 R2, RZ, RZ, R14 ;  /* 0x000000ffff027224 */ /* 0x000fe200078e000e */
[----:B------:R-:W2:Y:S01]  /*f590*/  S2R R10, SR_CTAID.Y ;  /* 0x00000000000a7919 */ /* 0x000ea20000002600 */
[----:B------:R-:W-:Y:S01]  /*f5a0*/  ISETP.NE.AND.EX P1, PT, RZ, UR5, PT, P1 ;  /* 0x00000005ff007c0c */ /* 0x000fe2000bf25310 */
[----:B0-----:R-:W-:-:S12]  /*f5b0*/  IMAD.MOV.U32 R3, RZ, RZ, R15 ;  /* 0x000000ffff037224 */ /* 0x001fd800078e000f */
[----:B------:R-:W-:Y:S05]  /*f5c0*/  @!P1 BRA `(.L_x_308) ;  /* 0x0000000000289947 */ /* 0x000fea0003800000 */
[----:B------:R-:W-:Y:S02]  /*f5d0*/  ULDC UR6, c[0x0][0x634] ;  /* 0x00018d0000067ab9 */ /* 0x000fe40000000800 */
[----:B------:R-:W-:-:S05]  /*f5e0*/  IADD3 R7, P1, R14, UR6, RZ ;  /* 0x000000060e077c10 */ /* 0x000fca000ff3e0ff */
[----:B------:R-:W-:-:S04]  /*f5f0*/  IMAD.X R11, RZ, RZ, R15, P1 ;  /* 0x000000ffff0b7224 */ /* 0x000fc800008e060f */
[----:B------:R-:W-:-:S04]  /*f600*/  IMAD.WIDE.U32 R4, R11, UR4, RZ ;  /* 0x000000040b047c25 */ /* 0x000fc8000f8e00ff */
[----:B------:R-:W-:-:S04]  /*f610*/  IMAD.WIDE.U32 R4, P1, R7, UR5, R4 ;  /* 0x0000000507047c25 */ /* 0x000fc8000f820004 */
[----:B------:R-:W-:-:S04]  /*f620*/  IMAD.WIDE.U32 R6, R7, UR4, RZ ;  /* 0x0000000407067c25 */ /* 0x000fc8000f8e00ff */
[----:B------:R-:W-:Y:S01]  /*f630*/  IMAD.X R3, RZ, RZ, RZ, P1 ;  /* 0x000000ffff037224 */ /* 0x000fe200008e06ff */
[----:B------:R-:W-:Y:S01]  /*f640*/  IADD3 RZ, P1, R7, R4, RZ ;  /* 0x0000000407ff7210 */ /* 0x000fe20007f3e0ff */
[----:B------:R-:W-:-:S04]  /*f650*/  IMAD.MOV.U32 R2, RZ, RZ, R5 ;  /* 0x000000ffff027224 */ /* 0x000fc800078e0005 */
[----:B------:R-:W-:-:S08]  /*f660*/  IMAD.WIDE.U32.X R2, R11, UR5, R2, P1 ;  /* 0x000000050b027c25 */ /* 0x000fd000088e0402 */
.L_x_308:
[--C-:B------:R-:W-:Y:S01]  /*f670*/  SHF.R.U64 R11, R2, UR7, R3.reuse ;  /* 0x00000007020b7c19 */ /* 0x100fe20008001203 */
[----:B------:R-:W-:Y:S01]  /*f680*/  ULDC.64 UR4, c[0x0][0x620] ;  /* 0x0001880000047ab9 */ /* 0x000fe20000000a00 */
[----:B------:R-:W-:Y:S01]  /*f690*/  SHF.R.U32.HI R2, RZ, UR7, R3 ;  /* 0x00000007ff027c19 */ /* 0x000fe20008011603 */
[----:B------:R-:W-:Y:S01]  /*f6a0*/  IMAD.MOV.U32 R3, RZ, RZ, R15 ;  /* 0x000000ffff037224 */ /* 0x000fe200078e000f */
[----:B------:R-:W-:Y:S01]  /*f6b0*/  IADD3 R5, P1, RZ, -R11, RZ ;  /* 0x8000000bff057210 */ /* 0x000fe20007f3e0ff */
[----:B------:R-:W0:Y:S01]  /*f6c0*/  LDC R7, c[0x0][0x144] ;  /* 0x00005100ff077b82 */ /* 0x000e220000000800 */
[----:B-1----:R-:W-:Y:S01]  /*f6d0*/  I2FP.F32.U32 R6, R12 ;  /* 0x0000000c00067245 */ /* 0x002fe20000201000 */
[----:B------:R-:W-:Y:S01]  /*f6e0*/  ULDC.64 UR8, c[0x0][0x640] ;  /* 0x0001900000087ab9 */ /* 0x000fe20000000a00 */
[----:B------:R-:W-:Y:S01]  /*f6f0*/  ULDC UR6, c[0x0][0x608] ;  /* 0x0001820000067ab9 */ /* 0x000fe20000000800 */
[----:B------:R-:W-:Y:S01]  /*f700*/  IMAD.X R2, RZ, RZ, ~R2, P1 ;  /* 0x000000ffff027224 */ /* 0x000fe200008e0e02 */
[----:B------:R-:W-:-:S03]  /*f710*/  ISETP.NE.U32.AND P1, PT, RZ, UR8, PT ;  /* 0x00000008ff007c0c */ /* 0x000fc6000bf25070 */
[----:B------:R-:W-:Y:S01]  /*f720*/  IMAD R4, R2, UR4, RZ ;  /* 0x0000000402047c24 */ /* 0x000fe2000f8e02ff */
[----:B------:R-:W1:Y:S01]  /*f730*/  LDC R15, c[0x0][0x148] ;  /* 0x00005200ff0f7b82 */ /* 0x000e620000000800 */
[----:B------:R-:W-:Y:S01]  /*f740*/  IMAD.MOV.U32 R2, RZ, RZ, R14 ;  /* 0x000000ffff027224 */ /* 0x000fe200078e000e */
[----:B------:R-:W-:-:S03]  /*f750*/  ISETP.NE.AND.EX P1, PT, RZ, UR9, PT, P1 ;  /* 0x00000009ff007c0c */ /* 0x000fc6000bf25310 */
[----:B------:R-:W-:Y:S01]  /*f760*/  IMAD.WIDE.U32 R2, R5, UR4, R2 ;  /* 0x0000000405027c25 */ /* 0x000fe2000f8e0002 */
[----:B------:R-:W-:-:S03]  /*f770*/  ULDC UR4, c[0x0][0x150] ;  /* 0x0000540000047ab9 */ /* 0x000fc60000000800 */
[----:B------:R-:W-:Y:S01]  /*f780*/  FMUL R6, R6, UR4 ;  /* 0x0000000406067c20 */ /* 0x000fe20008400000 */
[----:B------:R-:W-:Y:S01]  /*f790*/  IMAD R5, R5, UR5, R4 ;  /* 0x0000000505057c24 */ /* 0x000fe2000f8e0204 */
[----:B------:R-:W-:Y:S01]  /*f7a0*/  ULDC UR4, c[0x0][0x618] ;  /* 0x0001860000047ab9 */ /* 0x000fe20000000800 */
[----:B------:R-:W-:Y:S02]  /*f7b0*/  ULDC UR5, c[0x0][0x154] ;  /* 0x0000550000057ab9 */ /* 0x000fe40000000800 */
[----:B------:R-:W-:Y:S01]  /*f7c0*/  IMAD.IADD R3, R3, 0x1, R5 ;  /* 0x0000000103037824 */ /* 0x000fe200078e0205 */
[----:B------:R-:W3:Y:S04]  /*f7d0*/  F2I.U32.TRUNC.NTZ R6, R6 ;  /* 0x0000000600067305 */ /* 0x000ee8000020f000 */
[----:B------:R-:W-:-:S02]  /*f7e0*/  SHF.R.U64 R13, R2, UR4, R3 ;  /* 0x00000004020d7c19 */ /* 0x000fc40008001203 */
[----:B--2---:R-:W-:-:S05]  /*f7f0*/  I2FP.F32.U32 R2, R10 ;  /* 0x0000000a00027245 */ /* 0x004fca0000201000 */
[----:B------:R-:W-:Y:S01]  /*f800*/  FMUL R4, R2, UR5 ;  /* 0x0000000502047c20 */ /* 0x000fe20008400000 */
[----:B------:R-:W-:Y:S01]  /*f810*/  SHF.R.U32.HI R2, RZ, UR4, R3 ;  /* 0x00000004ff027c19 */ /* 0x000fe20008011603 */
[----:B------:R-:W-:Y:S02]  /*f820*/  ULDC UR4, c[0x0][0x658] ;  /* 0x0001960000047ab9 */ /* 0x000fe40000000800 */
[----:B------:R2:W4:Y:S01]  /*f830*/  F2I.U32.TRUNC.NTZ R18, R4 ;  /* 0x0000000400127305 */ /* 0x000522000020f000 */
[----:B------:R-:W-:Y:S01]  /*f840*/  SHF.R.U64 R16, R13, UR6, R2 ;  /* 0x000000060d107c19 */ /* 0x000fe20008001202 */
[----:B---3--:R-:W-:Y:S01]  /*f850*/  IMAD.MOV R6, RZ, RZ, -R6 ;  /* 0x000000ffff067224 */ /* 0x008fe200078e0a06 */
[----:B------:R-:W-:-:S03]  /*f860*/  SHF.R.U32.HI R3, RZ, UR6, R2 ;  /* 0x00000006ff037c19 */ /* 0x000fc60008011602 */
[----:B0-----:R-:W-:Y:S01]  /*f870*/  IMAD R12, R7, R6, R12 ;  /* 0x00000006070c7224 */ /* 0x001fe200078e020c */
[--C-:B------:R-:W-:Y:S02]  /*f880*/  SHF.R.U64 R14, R16, UR4, R3.reuse ;  /* 0x00000004100e7c19 */ /* 0x100fe40008001203 */
[----:B------:R-:W-:-:S03]  /*f890*/  SHF.R.U32.HI R3, RZ, UR4, R3 ;  /* 0x00000004ff037c19 */ /* 0x000fc60008011603 */
[----:B------:R-:W-:Y:S01]  /*f8a0*/  IMAD.MOV.U32 R2, RZ, RZ, R14 ;  /* 0x000000ffff027224 */ /* 0x000fe200078e000e */
[----:B--2-4-:R-:W-:Y:S06]  /*f8b0*/  @!P1 BRA `(.L_x_309) ;  /* 0x0000000000289947 */ /* 0x014fec0003800000 */
        /* <DEDUP_REMOVED lines=10> */
.L_x_309:
[----:B------:R-:W-:Y:S01]  /*f960*/  ULDC UR4, c[0x0][0x648] ;  /* 0x0001920000047ab9 */ /* 0x000fe20000000800 */
[----:B------:R-:W-:Y:S01]  /*f970*/  IMAD.MOV R18, RZ, RZ, -R18 ;  /* 0x000000ffff127224 */ /* 0x000fe200078e0a12 */
[----:B------:R-:W-:Y:S01]  /*f980*/  SHF.R.U64 R3, R2, UR4, R3 ;  /* 0x0000000402037c19 */ /* 0x000fe20008001203 */
[----:B------:R-:W-:Y:S01]  /*f990*/  ULDC UR4, c[0x0][0x638] ;  /* 0x00018e0000047ab9 */ /* 0x000fe20000000800 */
[----:B------:R-:W-:Y:S01]  /*f9a0*/  LOP3.LUT R2, R16, UR19, RZ, 0xc0, !PT ;  /* 0x0000001310027c12 */ /* 0x000fe2000f8ec0ff */
[----:B-1----:R-:W-:Y:S01]  /*f9b0*/  @P2 IMAD R12, R15, R18, R10 ;  /* 0x000000120f0c2224 */ /* 0x002fe200078e020a */
[----:B------:R-:W-:Y:S01]  /*f9c0*/  LOP3.LUT R13, R13, UR18, RZ, 0xc0, !PT ;  /* 0x000000120d0d7c12 */ /* 0x000fe2000f8ec0ff */
[----:B------:R-:W-:Y:S01]  /*f9d0*/  IMAD.MOV R5, RZ, RZ, -R3 ;  /* 0x000000ffff057224 */ /* 0x000fe200078e0a03 */
[----:B------:R-:W-:Y:S01]  /*f9e0*/  ULDC UR5, c[0x0][0x610] ;  /* 0x0001840000057ab9 */ /* 0x000fe20000000800 */
[----:B------:R-:W-:Y:S02]  /*f9f0*/  IMAD R3, R3, UR22, R2 ;  /* 0x0000001603037c24 */ /* 0x000fe4000f8e0202 */
[----:B------:R-:W-:Y:S01]  /*fa00*/  IMAD R14, R5, UR4, R14 ;  /* 0x00000004050e7c24 */ /* 0x000fe2000f8e020e */
[----:B------:R-:W-:Y:S01]  /*fa10*/  ULDC UR4, c[0x0][0x600] ;  /* 0x0001800000047ab9 */ /* 0x000fe20000000800 */
[----:B------:R-:W-:-:S02]  /*fa20*/  IMAD R3, R3, UR5, R12 ;  /* 0x0000000503037c24 */ /* 0x000fc4000f8e020c */
[----:B------:R-:W-:Y:S02]  /*fa30*/  IMAD R14, R14, UR4, R13 ;  /* 0x000000040e0e7c24 */ /* 0x000fe4000f8e020d */
[----:B------:R-:W-:-:S03]  /*fa40*/  IMAD.MOV.U32 R2, RZ, RZ, 0x1 ;  /* 0x00000001ff027424 */ /* 0x000fc600078e00ff */
[----:B------:R-:W-:Y:S02]  /*fa50*/  SEL R4, R14, R3, !P2 ;  /* 0x000000030e047207 */ /* 0x000fe40005000000 */
[----:B------:R-:W-:-:S03]  /*fa60*/  SEL R3, R3, R14, !P2 ;  /* 0x0000000e03037207 */ /* 0x000fc60005000000 */
[----:B------:R1:W-:Y:S04]  /*fa70*/  STL [R1+0x84], R4 ;  /* 0x0000840401007387 */ /* 0x0003e80000100800 */
[----:B------:R1:W-:Y:S04]  /*fa80*/  STL [R1+0x74], R11 ;  /* 0x0000740b01007387 */ /* 0x0003e80000100800 */
[----:B------:R1:W-:Y:S02]  /*fa90*/  STL [R1+0x80], R3 ;  /* 0x0000800301007387 */ /* 0x0003e40000100800 */
.L_x_307:
[----:B------:R-:W-:Y:S05]  /*faa0*/  BSYNC B1 ;  /* 0x0000000000017941 */ /* 0x000fea0003800000 */
.L_x_306:
[----:B------:R-:W-:-:S13]  /*fab0*/  LOP3.LUT P1, RZ, R2, 0xff, RZ, 0xc0, !PT ;  /* 0x000000ff02ff7812 */ /* 0x000fda000782c0ff */
[----:B------:R-:W-:Y:S05]  /*fac0*/  @P1 BRA `(.L_x_310) ;  /* 0xfffffff4000c1947 */ /* 0x000fea000383ffff */
[----:B------:R-:W-:Y:S05]  /*fad0*/  BSYNC B0 ;  /* 0x0000000000007941 */ /* 0x000fea0003800000 */
.L_x_298:
[----:B------:R-:W-:-:S03]  /*fae0*/  UMOV UR4, 0xffffffff ;  /* 0xffffffff00047882 */ /* 0x000fc60000000000 */
[----:B------:R-:W-:Y:S05]  /*faf0*/  BRA.DIV UR4, `(.L_x_311) ;  /* 0x0000000604347947 */ /* 0x000fea000b800000 */
[----:B------:R-:W-:-:S13]  /*fb00*/  ELECT P0, URZ, PT ;  /* 0x00000000003f782f */ /* 0x000fda0003800000 */
.L_x_326:
[----:B------:R-:W-:Y:S04]  /*fb10*/  BSSY B0, `(.L_x_312) ;  /* 0x0000023000007945 */ /* 0x000fe80003800000 */
[----:B------:R-:W-:Y:S05]  /*fb20*/  @!P0 BRA `(.L_x_313) ;  /* 0x0000000000848947 */ /* 0x000fea0003800000 */
[----:B------:R-:W-:-:S04]  /*fb30*/  ULOP3.LUT UR4, UR13, 0x2, URZ, 0xfc, !UPT ;  /* 0x000000020d047892 */ /* 0x000fc8000f8efc3f */
[----:B------:R-:W-:-:S06]  /*fb40*/  UISETP.NE.AND UP0, UPT, UR4, 0x3, UPT ;  /* 0x000000030400788c */ /* 0x000fcc000bf05270 */
[----:B------:R-:W-:-:S13]  /*fb50*/  PLOP3.LUT P0, PT, PT, PT, UP0, 0x80, 0x0 ;  /* 0x000000000000781c */ /* 0x000fda0003f0f008 */
[----:B------:R-:W-:Y:S05]  /*fb60*/  @!P0 BRA `(.L_x_314) ;  /* 0x0000000000048947 */ /* 0x000fea0003800000 */
[----:B------:R-:W-:Y:S01]  /*fb70*/  BPT.TRAP 0x1 ;  /* 0x000000040000795c */ /* 0x000fe20000300000 */
.L_x_314:
[----:B01----:R-:W0:Y:S01]  /*fb80*/  S2R R3, SR_CgaCtaId ;  /* 0x0000000000037919 */ /* 0x003e220000008800 */
[----:B------:R-:W-:-:S04]  /*fb90*/  MOV R2, 0x400 ;  /* 0x0000040000027802 */ /* 0x000fc80000000f00 */
[----:B0-----:R-:W-:Y:S02]  /*fba0*/  LEA R3, R3, R2, 0x18 ;  /* 0x0000000203037211 */ /* 0x001fe400078ec0ff */
[----:B------:R-:W-:-:S03]  /*fbb0*/  SHF.L.U32 R2, R0, 0x1f, RZ ;  /* 0x0000001f00027819 */ /* 0x000fc600000006ff */
[----:B------:R-:W-:-:S04]  /*fbc0*/  VIADD R3, R3, 0x18 ;  /* 0x0000001803037836 */ /* 0x000fc80000000000 */
[C---:B------:R-:W-:Y:S02]  /*fbd0*/  IMAD R7, R8.reuse, 0x8, R3 ;  /* 0x0000000808077824 */ /* 0x040fe400078e0203 */
[----:B------:R-:W-:Y:S02]  /*fbe0*/  VIADD R8, R8, 0x1 ;  /* 0x0000000108087836 */ /* 0x000fe40000000000 */
[----:B------:R-:W0:Y:S03]  /*fbf0*/  SYNCS.PHASECHK.TRANS64.TRYWAIT P0, [R7+URZ], R2 ;  /* 0x00000002070075a7 */ /* 0x000e26000800017f */
[----:B------:R-:W-:-:S04]  /*fc00*/  ISETP.NE.AND P1, PT, R8, 0x3, PT ;  /* 0x000000030800780c */ /* 0x000fc80003f25270 */
[----:B------:R-:W-:Y:S02]  /*fc10*/  SEL R5, RZ, 0x1, P1 ;  /* 0x00000001ff057807 */ /* 0x000fe40000800000 */
[----:B------:R-:W-:Y:S02]  /*fc20*/  SEL R8, R8, RZ, P1 ;  /* 0x000000ff08087207 */ /* 0x000fe40000800000 */
[----:B------:R-:W-:-:S03]  /*fc30*/  LOP3.LUT R5, R0, R5, RZ, 0x3c, !PT ;  /* 0x0000000500057212 */ /* 0x000fc600078e3cff */
[----:B------:R-:W-:Y:S01]  /*fc40*/  IMAD R9, R8, 0x8, R3 ;  /* 0x0000000808097824 */ /* 0x000fe200078e0203 */
[----:B------:R-:W-:Y:S01]  /*fc50*/  SHF.L.U32 R4, R5, 0x1f, RZ ;  /* 0x0000001f05047819 */ /* 0x000fe200000006ff */
[----:B0-----:R-:W-:Y:S06]  /*fc60*/  @!P0 BRA `(.L_x_315) ;  /* 0x0000000000fc8947 */ /* 0x001fec0003800000 */
.L_x_327:
[----:B------:R-:W1:Y:S01]  /*fc70*/  SYNCS.PHASECHK.TRANS64.TRYWAIT P0, [R9+URZ], R4 ;  /* 0x00000004090075a7 */ /* 0x000e62000800017f */
[----:B------:R-:W-:-:S05]  /*fc80*/  VIADD R0, R8, 0x1 ;  /* 0x0000000108007836 */ /* 0x000fca0000000000 */
[----:B------:R-:W-:-:S04]  /*fc90*/  ISETP.NE.AND P1, PT, R0, 0x3, PT ;  /* 0x000000030000780c */ /* 0x000fc80003f25270 */
[----:B0-----:R-:W-:Y:S02]  /*fca0*/  SEL R2, RZ, 0x1, P1 ;  /* 0x00000001ff027807 */ /* 0x001fe40000800000 */
[----:B------:R-:W-:Y:S02]  /*fcb0*/  SEL R0, R0, RZ, P1 ;  /* 0x000000ff00007207 */ /* 0x000fe40000800000 */
[----:B------:R-:W-:Y:S01]  /*fcc0*/  LOP3.LUT R2, R5, R2, RZ, 0x3c, !PT ;  /* 0x0000000205027212 */ /* 0x000fe200078e3cff */
[----:B-1----:R-:W-:Y:S06]  /*fcd0*/  @!P0 BRA `(.L_x_316) ;  /* 0x0000000000f48947 */ /* 0x002fec0003800000 */
.L_x_328:
[----:B------:R-:W-:Y:S01]  /*fce0*/  IMAD R3, R0, 0x8, R3 ;  /* 0x0000000800037824 */ /* 0x000fe200078e0203 */
[----:B------:R-:W-:-:S07]  /*fcf0*/  SHF.L.U32 R0, R2, 0x1f, RZ ;  /* 0x0000001f02007819 */ /* 0x000fce00000006ff */
.L_x_317:
[----:B-1----:R1:W2:Y:S02]  /*fd00*/  SYNCS.PHASECHK.TRANS64.TRYWAIT P0, [R3+URZ], R0 ;  /* 0x00000000030075a7 */ /* 0x0022a4000800017f */
[----:B--2---:R-:W-:Y:S05]  /*fd10*/  @!P0 NANOSLEEP.SYNCS 0x989680 ;  /* 0x009896800000895d */ /* 0x004fea0003900000 */
[----:B------:R-:W2:Y:S02]  /*fd20*/  @!P0 SYNCS.PHASECHK.TRANS64 P0, [R3+URZ], R0 ;  /* 0x00000000030085a7 */ /* 0x000ea4000800007f */
[----:B--2---:R-:W-:Y:S05]  /*fd30*/  @!P0 BRA `(.L_x_317) ;  /* 0xfffffffc00f08947 */ /* 0x004fea000383ffff */
.L_x_313:
[----:B------:R-:W-:Y:S05]  /*fd40*/  BSYNC B0 ;  /* 0x0000000000007941 */ /* 0x000fea0003800000 */
.L_x_312:
[----:B------:R-:W-:Y:S05]  /*fd50*/  EXIT ;  /* 0x000000000000794d */ /* 0x000fea0003800000 */
.L_x_15:
[----:B---3--:R-:W-:-:S04]  /*fd60*/  IMAD.U32 R3, RZ, RZ, UR17 ;  /* 0x00000011ff037e24 */ /* 0x008fc8000f8e00ff */
[----:B------:R3:W4:Y:S03]  /*fd70*/  SYNCS.PHASECHK.TRANS64.TRYWAIT P0, [R3+URZ+-0x8], R0 ;  /* 0xfffff800030075a7 */ /* 0x000726000800017f */
[----:B----4-:R-:W-:Y:S05]  /*fd80*/  @!P0 NANOSLEEP.SYNCS 0x989680 ;  /* 0x009896800000895d */ /* 0x010fea0003900000 */
[----:B------:R-:W4:Y:S02]  /*fd90*/  @!P0 SYNCS.PHASECHK.TRANS64 P0, [R3+URZ+-0x8], R0 ;  /* 0xfffff800030085a7 */ /* 0x000f24000800007f */
[----:B----4-:R-:W-:Y:S05]  /*fda0*/  @!P0 BRA `(.L_x_15) ;  /* 0xfffffffc00ec8947 */ /* 0x010fea000383ffff */
[----:B------:R-:W-:Y:S05]  /*fdb0*/  BRA `(.L_x_318) ;  /* 0xffffff1400f47947 */ /* 0x000fea000383ffff */
.L_x_20:
[----:B-1----:R-:W-:-:S04]  /*fdc0*/  IMAD.U32 R3, RZ, RZ, UR6 ;  /* 0x00000006ff037e24 */ /* 0x002fc8000f8e00ff */
[----:B------:R1:W2:Y:S03]  /*fdd0*/  SYNCS.PHASECHK.TRANS64.TRYWAIT P0, [R3+URZ], R0 ;  /* 0x00000000030075a7 */ /* 0x0002a6000800017f */
[----:B--2---:R-:W-:Y:S05]  /*fde0*/  @!P0 NANOSLEEP.SYNCS 0x989680 ;  /* 0x009896800000895d */ /* 0x004fea0003900000 */
[----:B------:R-:W2:Y:S02]  /*fdf0*/  @!P0 SYNCS.PHASECHK.TRANS64 P0, [R3+URZ], R0 ;  /* 0x00000000030085a7 */ /* 0x000ea4000800007f */
[----:B--2---:R-:W-:Y:S05]  /*fe00*/  @!P0 BRA `(.L_x_20) ;  /* 0xfffffffc00ec8947 */ /* 0x004fea000383ffff */
[----:B------:R-:W-:Y:S05]  /*fe10*/  BRA `(.L_x_19) ;  /* 0xffffff20005c7947 */ /* 0x000fea000383ffff */
.L_x_26:
[----:B-----5:R3:W-:Y:S02]  /*fe20*/  STL [R1+0x98], R0 ;  /* 0x0000980001007387 */ /* 0x0207e40000100800 */
[----:B---3--:R-:W-:-:S04]  /*fe30*/  IMAD.U32 R0, RZ, RZ, UR9 ;  /* 0x00000009ff007e24 */ /* 0x008fc8000f8e00ff */
[----:B------:R3:W4:Y:S03]  /*fe40*/  SYNCS.PHASECHK.TRANS64.TRYWAIT P0, [R0+URZ], R229 ;  /* 0x000000e5000075a7 */ /* 0x000726000800017f */
[----:B----4-:R-:W-:Y:S05]  /*fe50*/  @!P0 NANOSLEEP.SYNCS 0x989680 ;  /* 0x009896800000895d */ /* 0x010fea0003900000 */
[----:B------:R3:W4:Y:S02]  /*fe60*/  @!P0 SYNCS.PHASECHK.TRANS64 P0, [R0+URZ], R229 ;  /* 0x000000e5000085a7 */ /* 0x000724000800007f */
[----:B---3--:R3:W5:Y:S02]  /*fe70*/  LDL.LU R0, [R1+0x98] ;  /* 0x0000980001007983 */ /* 0x0087640000300800 */
[----:B---34-:R-:W-:Y:S05]  /*fe80*/  @!P0 BRA `(.L_x_26) ;  /* 0xfffffffc00e48947 */ /* 0x018fea000383ffff */
[----:B------:R-:W-:Y:S05]  /*fe90*/  BRA `(.L_x_25) ;  /* 0xffffff3000c47947 */ /* 0x000fea000383ffff */
.L_x_34:
[----:B0-----:R-:W-:-:S04]  /*fea0*/  IMAD.U32 R25, RZ, RZ, UR17 ;  /* 0x00000011ff197e24 */ /* 0x001fc8000f8e00ff */
[----:B------:R0:W1:Y:S03]  /*feb0*/  SYNCS.PHASECHK.TRANS64.TRYWAIT P0, [R25+URZ+0x8], R24 ;  /* 0x00000818190075a7 */ /* 0x000066000800017f */
[----:B-1----:R-:W-:Y:S05]  /*fec0*/  @!P0 NANOSLEEP.SYNCS 0x989680 ;  /* 0x009896800000895d */ /* 0x002fea0003900000 */
[----:B------:R-:W1:Y:S02]  /*fed0*/  @!P0 SYNCS.PHASECHK.TRANS64 P0, [R25+URZ+0x8], R24 ;  /* 0x00000818190085a7 */ /* 0x000e64000800007f */
[----:B-1----:R-:W-:Y:S05]  /*fee0*/  @!P0 BRA `(.L_x_34) ;  /* 0xfffffffc00ec8947 */ /* 0x002fea000383ffff */
[----:B------:R-:W-:Y:S05]  /*fef0*/  BRA `(.L_x_319) ;  /* 0xffffff5400907947 */ /* 0x000fea000383ffff */
.L_x_299:
[----:B------:R-:W-:Y:S01]  /*ff00*/  BSSY B1, `(.L_x_320) ;  /* 0x0000006000017945 */ /* 0x000fe20003800000 */
[----:B------:R-:W-:-:S07]  /*ff10*/  IMAD.MOV.U32 R2, RZ, RZ, -0x1 ;  /* 0xffffffffff027424 */ /* 0x000fce00078e00ff */
[----:B------:R-:W-:Y:S05]  /*ff20*/  WARPSYNC.COLLECTIVE R2, `(.L_x_321) ;  /* 0x00000000020c7348 */ /* 0x000fea0003c00000 */
[----:B------:R-:W-:Y:S02]  /*ff30*/  ELECT P1, UR62, PT ;  /* 0x00000000003e782f */ /* 0x000fe40003820000 */
[----:B------:R-:W-:Y:S01]  /*ff40*/  MOV R2, UR62 ;  /* 0x0000003e00027c02 */ /* 0x000fe20008000f00 */
[----:B------:R-:W-:Y:S10]  /*ff50*/  ENDCOLLECTIVE ;  /* 0x000000000000791b */ /* 0x000ff40003800000 */
.L_x_321:
[----:B------:R-:W-:Y:S05]  /*ff60*/  BSYNC B1 ;  /* 0x0000000000017941 */ /* 0x000fea0003800000 */
.L_x_320:
[----:B------:R-:W-:Y:S05]  /*ff70*/  BRA `(.L_x_322) ;  /* 0xffffffec00ec7947 */ /* 0x000fea000383ffff */
.L_x_302:
[----:B-1----:R1:W2:Y:S02]  /*ff80*/  SYNCS.PHASECHK.TRANS64.TRYWAIT P1, [R11+URZ+0x18], R4 ;  /* 0x000018040b0075a7 */ /* 0x0022a4000802017f */
[----:B--2---:R-:W-:Y:S05]  /*ff90*/  @!P1 NANOSLEEP.SYNCS 0x989680 ;  /* 0x009896800000995d */ /* 0x004fea0003900000 */
[----:B------:R-:W2:Y:S02]  /*ffa0*/  @!P1 SYNCS.PHASECHK.TRANS64 P1, [R11+URZ+0x18], R4 ;  /* 0x000018040b0095a7 */ /* 0x000ea4000802007f */
[----:B--2---:R-:W-:Y:S05]  /*ffb0*/  @!P1 BRA `(.L_x_302) ;  /* 0xfffffffc00f09947 */ /* 0x004fea000383ffff */
[----:B------:R-:W-:Y:S05]  /*ffc0*/  BRA `(.L_x_323) ;  /* 0xfffffff000287947 */ /* 0x000fea000383ffff */
.L_x_311:
[----:B------:R-:W-:Y:S01]  /*ffd0*/  BSSY B0, `(.L_x_324) ;  /* 0x0000006000007945 */ /* 0x000fe20003800000 */
[----:B------:R-:W-:-:S07]  /*ffe0*/  IMAD.MOV.U32 R2, RZ, RZ, -0x1 ;  /* 0xffffffffff027424 */ /* 0x000fce00078e00ff */
[----:B01----:R-:W-:Y:S05]  /*fff0*/  WARPSYNC.COLLECTIVE R2, `(.L_x_325) ;  /* 0x00000000020c7348 */ /* 0x003fea0003c00000 */
[----:B------:R-:W-:Y:S02]  /*10000*/  ELECT P1, UR62, PT ;  /* 0x00000000003e782f */ /* 0x000fe40003820000 */
[----:B------:R-:W-:Y:S01]  /*10010*/  MOV R2, UR62 ;  /* 0x0000003e00027c02 */ /* 0x000fe20008000f00 */
[----:B01----:R-:W-:Y:S10]  /*10020*/  ENDCOLLECTIVE ;  /* 0x000000000000791b */ /* 0x003ff40003800000 */
.L_x_325:
[----:B------:R-:W-:Y:S05]  /*10030*/  BSYNC B0 ;  /* 0x0000000000007941 */ /* 0x000fea0003800000 */
.L_x_324:
[----:B------:R-:W-:Y:S01]  /*10040*/  PLOP3.LUT P0, PT, P1, PT, PT, 0x80, 0x0 ;  /* 0x000000000000781c */ /* 0x000fe20000f0f070 */
[----:B------:R-:W-:-:S12]  /*10050*/  BRA `(.L_x_326) ;  /* 0xfffffff800ac7947 */ /* 0x000fd8000383ffff */
.L_x_315:
[----:B0-----:R0:W1:Y:S02]  /*10060*/  SYNCS.PHASECHK.TRANS64.TRYWAIT P0, [R7+URZ], R2 ;  /* 0x00000002070075a7 */ /* 0x001064000800017f */
[----:B-1----:R-:W-:Y:S05]  /*10070*/  @!P0 NANOSLEEP.SYNCS 0x989680 ;  /* 0x009896800000895d */ /* 0x002fea0003900000 */
[----:B------:R-:W1:Y:S02]  /*10080*/  @!P0 SYNCS.PHASECHK.TRANS64 P0, [R7+URZ], R2 ;  /* 0x00000002070085a7 */ /* 0x000e64000800007f */
[----:B-1----:R-:W-:Y:S05]  /*10090*/  @!P0 BRA `(.L_x_315) ;  /* 0xfffffffc00f08947 */ /* 0x002fea000383ffff */
[----:B------:R-:W-:Y:S05]  /*100a0*/  BRA `(.L_x_327) ;  /* 0xfffffff800f07947 */ /* 0x000fea000383ffff */
.L_x_316:
[----:B0-----:R0:W1:Y:S02]  /*100b0*/  SYNCS.PHASECHK.TRANS64.TRYWAIT P0, [R9+URZ], R4 ;  /* 0x00000004090075a7 */ /* 0x001064000800017f */
[----:B-1----:R-:W-:Y:S05]  /*100c0*/  @!P0 NANOSLEEP.SYNCS 0x989680 ;  /* 0x009896800000895d */ /* 0x002fea0003900000 */
[----:B------:R-:W1:Y:S02]  /*100d0*/  @!P0 SYNCS.PHASECHK.TRANS64 P0, [R9+URZ], R4 ;  /* 0x00000004090085a7 */ /* 0x000e64000800007f */
[----:B-1----:R-:W-:Y:S05]  /*100e0*/  @!P0 BRA `(.L_x_316) ;  /* 0xfffffffc00f08947 */ /* 0x002fea000383ffff */
[----:B------:R-:W-:Y:S05]  /*100f0*/  BRA `(.L_x_328) ;  /* 0xfffffff800f87947 */ /* 0x000fea000383ffff */
.L_x_329:
[----:B------:R-:W-:-:S00]  /*10100*/  BRA `(.L_x_329) ;  /* 0xfffffffc00fc7947 */ /* 0x000fc0000383ffff */
[----:B------:R-:W-:-:S00]  /*10110*/  NOP ;  /* 0x0000000000007918 */ /* 0x000fc00000000000 */
        /* <DEDUP_REMOVED lines=14> */
.L_x_330:


//--------------------- .nv.shared._ZN7cutlass13device_kernelINS_4gemm6kernel13GemmUniversalIN4cute5tupleIJiiiiEEENS1_10collective13CollectiveMmaINS1_37MainloopSm90TmaGmmaWarpSpecializedFP8ILi3ENS5_IJNS4_1CILi1EEESB_SB_EEENS1_32KernelTmaWarpSpecializedPingpongEEENS5_IJNSA_ILi64EEENSA_ILi256EEESF_EEENS_12float_e4m3_tENS5_IJlSB_lEEESI_SJ_NS4_8TiledMMAINS4_8MMA_AtomIJNS4_4SM904GMMA31MMA_64x256x32_F32E4M3E4M3_SS_TNILNSN_7ScaleInE1ELSP_1EEEEEENS4_6LayoutISC_NS5_IJNSA_ILi0EEEST_ST_EEEEENS5_IJNS4_10UnderscoreESW_SW_EEEEENS4_13SM90_TMA_LOADENS4_14ComposedLayoutINS4_7SwizzleILi2ELi4ELi3EEENS4_18smem_ptr_flag_bitsILi8EEENSS_INS5_IJNSA_ILi8EEESF_EEENS5_IJSF_SB_EEEEEEEvNS4_8identityESZ_S19_vS1A_EENS_8epilogue10collective6detail29Sm90TmaWarpSpecializedAdapterINS1D_15DefaultEpilogueISI_SJ_SJ_NS1C_6thread17LinearCombinationISI_Li1EffLNS1H_9ScaleType4KindE0ELNS_15FloatRoundStyleE2ESI_EENS1_15EpilogueDefaultEEEEEvvEEEEvNT_6ParamsE --------------------------
	.section	.nv.shared._ZN7cutlass13device_kernelINS_4gemm6kernel13GemmUniversalIN4cute5tupleIJiiiiEEENS1_10collective13CollectiveMmaINS1_37MainloopSm90TmaGmmaWarpSpecializedFP8ILi3ENS5_IJNS4_1CILi1EEESB_SB_EEENS1_32KernelTmaWarpSpecializedPingpongEEENS5_IJNSA_ILi64EEENSA_ILi256EEESF_EEENS_12float_e4m3_tENS5_IJlSB_lEEESI_SJ_NS4_8TiledMMAINS4_8MMA_AtomIJNS4_4SM904GMMA31MMA_64x256x32_F32E4M3E4M3_SS_TNILNSN_7ScaleInE1ELSP_1EEEEEENS4_6LayoutISC_NS5_IJNSA_ILi0EEEST_ST_EEEEENS5_IJNS4_10UnderscoreESW_SW_EEEEENS4_13SM90_TMA_LOADENS4_14ComposedLayoutINS4_7SwizzleILi2ELi4ELi3EEENS4_18smem_ptr_flag_bitsILi8EEENSS_INS5_IJNSA_ILi8EEESF_EEENS5_IJSF_SB_EEEEEEEvNS4_8identityESZ_S19_vS1A_EENS_8epilogue10collective6detail29Sm90TmaWarpSpecializedAdapterINS1D_15DefaultEpilogueISI_SJ_SJ_NS1C_6thread17LinearCombinationISI_Li1EffLNS1H_9ScaleType4KindE0ELNS_15FloatRoundStyleE2ESI_EENS1_15EpilogueDefaultEEEEEvvEEEEvNT_6ParamsE,"aw",@nobits
	.sectionflags	@""
	.align	16
	.zero		1024


//--------------------- .nv.shared.reserved.0     --------------------------
	.section	.nv.shared.reserved.0,"aw",@nobits
	.weak		__nv_reservedSMEM_offset_0_alias
	.size		__nv_reservedSMEM_offset_0_alias, 0, 0
	.other		__nv_reservedSMEM_offset_0_alias,@"STO_CUDA_RESERVED_SHARED STV_DEFAULT"
__nv_reservedSMEM_offset_0_alias:
	.zero		0


//--------------------- .nv.global                --------------------------
	.section	.nv.global,"aw",@nobits
.nv.global:
	.type		_ZN39_INTERNAL_3a4e7652_4_k_cu_444d23da_29194cute1_E,@object
	.size		_ZN39_INTERNAL_3a4e7652_4_k_cu_444d23da_29194cute1_E,(_ZN39_INTERNAL_3a4e7652_4_k_cu_444d23da_29194cuda3std3__45__cpo6cbeginE - _ZN39_INTERNAL_3a4e7652_4_k_cu_444d23da_29194cute1_E)
_ZN39_INTERNAL_3a4e7652_4_k_cu_444d23da_29194cute1_E:
	.zero		1
	.type		_ZN39_INTERNAL_3a4e7652_4_k_cu_444d23da_29194cuda3std3__45__cpo6cbeginE,@object
	.size		_ZN39_INTERNAL_3a4e7652_4_k_cu_444d23da_29194cuda3std3__45__cpo6cbeginE,(_ZN39_INTERNAL_3a4e7652_4_k_cu_444d23da_29194cuda3std3__48in_placeE - _ZN39_INTERNAL_3a4e7652_4_k_cu_444d23da_29194cuda3std3__45__cpo6cbeginE)
_ZN39_INTERNAL_3a4e7652_4_k_cu_444d23da_29194cuda3std3__45__cpo6cbeginE:
	.zero		1
	.type		_ZN39_INTERNAL_3a4e7652_4_k_cu_444d23da_29194cuda3std3__48in_placeE,@object
	.size		_ZN39_INTERNAL_3a4e7652_4_k_cu_444d23da_29194cuda3std3__48in_placeE,(_ZN39_INTERNAL_3a4e7652_4_k_cu_444d23da_29194cuda3std6ranges3__45__cpo9iter_moveE - _ZN39_INTERNAL_3a4e7652_4_k_cu_444d23da_29194cuda3std3__48in_placeE)
_ZN39_INTERNAL_3a4e7652_4_k_cu_444d23da_29194cuda3std3__48in_placeE:
	.zero		1
	.type		_ZN39_INTERNAL_3a4e7652_4_k_cu_444d23da_29194cuda3std6ranges3__45__cpo9iter_moveE,@object
	.size		_ZN39_INTERNAL_3a4e7652_4_k_cu_444d23da_29194cuda3std6ranges3__45__cpo9iter_moveE,(_ZN39_INTERNAL_3a4e7652_4_k_cu_444d23da_29194cuda3std3__45__cpo5beginE - _ZN39_INTERNAL_3a4e7652_4_k_cu_444d23da_29194cuda3std6ranges3__45__cpo9iter_moveE)
_ZN39_INTERNAL_3a4e7652_4_k_cu_444d23da_29194cuda3std6ranges3__45__cpo9iter_moveE:
	.zero		1
	.type		_ZN39_INTERNAL_3a4e7652_4_k_cu_444d23da_29194cuda3std3__45__cpo5beginE,@object
	.size		_ZN39_INTERNAL_3a4e7652_4_k_cu_444d23da_29194cuda3std3__45__cpo5beginE,(_ZN39_INTERNAL_3a4e7652_4_k_cu_444d23da_29194cuda3std3__441_GLOBAL__N__3a4e7652_4_k_cu_444d23da_29196ignoreE - _ZN39_INTERNAL_3a4e7652_4_k_cu_444d23da_29194cuda3std3__45__cpo5beginE)
_ZN39_INTERNAL_3a4e7652_4_k_cu_444d23da_29194cuda3std3__45__cpo5beginE:
	.zero		1
	.type		_ZN39_INTERNAL_3a4e7652_4_k_cu_444d23da_29194cuda3std3__441_GLOBAL__N__3a4e7652_4_k_cu_444d23da_29196ignoreE,@object
	.size		_ZN39_INTERNAL_3a4e7652_4_k_cu_444d23da_29194cuda3std3__441_GLOBAL__N__3a4e7652_4_k_cu_444d23da_29196ignoreE,(_ZN39_INTERNAL_3a4e7652_4_k_cu_444d23da_29194cute7productE - _ZN39_INTERNAL_3a4e7652_4_k_cu_444d23da_29194cuda3std3__441_GLOBAL__N__3a4e7652_4_k_cu_444d23da_29196ignoreE)
_ZN39_INTERNAL_3a4e7652_4_k_cu_444d23da_29194cuda3std3__441_GLOBAL__N__3a4e7652_4_k_cu_444d23da_29196ignoreE:
	.zero		1
	.type		_ZN39_INTERNAL_3a4e7652_4_k_cu_444d23da_29194cute7productE,@object
	.size		_ZN39_INTERNAL_3a4e7652_4_k_cu_444d23da_29194cute7productE,(_ZN39_INTERNAL_3a4e7652_4_k_cu_444d23da_29194cuda3std3__45__cpo3endE - _ZN39_INTERNAL_3a4e7652_4_k_cu_444d23da_29194cute7productE)
_ZN39_INTERNAL_3a4e7652_4_k_cu_444d23da_29194cute7productE:
	.zero		1
	.type		_ZN39_INTERNAL_3a4e7652_4_k_cu_444d23da_29194cuda3std3__45__cpo3endE,@object
	.size		_ZN39_INTERNAL_3a4e7652_4_k_cu_444d23da_29194cuda3std3__45__cpo3endE,(_ZN39_INTERNAL_3a4e7652_4_k_cu_444d23da_29194cuda3std3__419piecewise_constructE - _ZN39_INTERNAL_3a4e7652_4_k_cu_444d23da_29194cuda3std3__45__cpo3endE)
_ZN39_INTERNAL_3a4e7652_4_k_cu_444d23da_29194cuda3std3__45__cpo3endE:
	.zero		1
	.type		_ZN39_INTERNAL_3a4e7652_4_k_cu_444d23da_29194cuda3std3__419piecewise_constructE,@object
	.size		_ZN39_INTERNAL_3a4e7652_4_k_cu_444d23da_29194cuda3std3__419piecewise_constructE,(_ZN39_INTERNAL_3a4e7652_4_k_cu_444d23da_29194cuda3std3__45__cpo4cendE - _ZN39_INTERNAL_3a4e7652_4_k_cu_444d23da_29194cuda3std3__419piecewise_constructE)
_ZN39_INTERNAL_3a4e7652_4_k_cu_444d23da_29194cuda3std3__419piecewise_constructE:
	.zero		1
	.type		_ZN39_INTERNAL_3a4e7652_4_k_cu_444d23da_29194cuda3std3__45__cpo4cendE,@object
	.size		_ZN39_INTERNAL_3a4e7652_4_k_cu_444d23da_29194cuda3std3__45__cpo4cendE,(_ZN39_INTERNAL_3a4e7652_4_k_cu_444d23da_29194cuda3std6ranges3__45__cpo4swapE - _ZN39_INTERNAL_3a4e7652_4_k_cu_444d23da_29194cuda3std3__45__cpo4cendE)
_ZN39_INTERNAL_3a4e7652_4_k_cu_444d23da_29194cuda3std3__45__cpo4cendE:
	.zero		1
	.type		_ZN39_INTERNAL_3a4e7652_4_k_cu_444d23da_29194cuda3std6ranges3__45__cpo4swapE,@object
	.size		_ZN39_INTERNAL_3a4e7652_4_k_cu_444d23da_29194cuda3std6ranges3__45__cpo4swapE,(.L_7 - _ZN39_INTERNAL_3a4e7652_4_k_cu_444d23da_29194cuda3std6ranges3__45__cpo4swapE)
_ZN39_INTERNAL_3a4e7652_4_k_cu_444d23da_29194cuda3std6ranges3__45__cpo4swapE:
	.zero		1
.L_7:


//--------------------- .nv.constant0._ZN7cutlass13device_kernelINS_4gemm6kernel13GemmUniversalIN4cute5tupleIJiiiiEEENS1_10collective13CollectiveMmaINS1_37MainloopSm90TmaGmmaWarpSpecializedFP8ILi3ENS5_IJNS4_1CILi1EEESB_SB_EEENS1_32KernelTmaWarpSpecializedPingpongEEENS5_IJNSA_ILi64EEENSA_ILi256EEESF_EEENS_12float_e4m3_tENS5_IJlSB_lEEESI_SJ_NS4_8TiledMMAINS4_8MMA_AtomIJNS4_4SM904GMMA31MMA_64x256x32_F32E4M3E4M3_SS_TNILNSN_7ScaleInE1ELSP_1EEEEEENS4_6LayoutISC_NS5_IJNSA_ILi0EEEST_ST_EEEEENS5_IJNS4_10UnderscoreESW_SW_EEEEENS4_13SM90_TMA_LOADENS4_14ComposedLayoutINS4_7SwizzleILi2ELi4ELi3EEENS4_18smem_ptr_flag_bitsILi8EEENSS_INS5_IJNSA_ILi8EEESF_EEENS5_IJSF_SB_EEEEEEEvNS4_8identityESZ_S19_vS1A_EENS_8epilogue10collective6detail29Sm90TmaWarpSpecializedAdapterINS1D_15DefaultEpilogueISI_SJ_SJ_NS1C_6thread17LinearCombinationISI_Li1EffLNS1H_9ScaleType4KindE0ELNS_15FloatRoundStyleE2ESI_EENS1_15EpilogueDefaultEEEEEvvEEEEvNT_6ParamsE --------------------------
	.section	.nv.constant0._ZN7cutlass13device_kernelINS_4gemm6kernel13GemmUniversalIN4cute5tupleIJiiiiEEENS1_10collective13CollectiveMmaINS1_37MainloopSm90TmaGmmaWarpSpecializedFP8ILi3ENS5_IJNS4_1CILi1EEESB_SB_EEENS1_32KernelTmaWarpSpecializedPingpongEEENS5_IJNSA_ILi64EEENSA_ILi256EEESF_EEENS_12float_e4m3_tENS5_IJlSB_lEEESI_SJ_NS4_8TiledMMAINS4_8MMA_AtomIJNS4_4SM904GMMA31MMA_64x256x32_F32E4M3E4M3_SS_TNILNSN_7ScaleInE1ELSP_1EEEEEENS4_6LayoutISC_NS5_IJNSA_ILi0EEEST_ST_EEEEENS5_IJNS4_10UnderscoreESW_SW_EEEEENS4_13SM90_TMA_LOADENS4_14ComposedLayoutINS4_7SwizzleILi2ELi4ELi3EEENS4_18smem_ptr_flag_bitsILi8EEENSS_INS5_IJNSA_ILi8EEESF_EEENS5_IJSF_SB_EEEEEEEvNS4_8identityESZ_S19_vS1A_EENS_8epilogue10collective6detail29Sm90TmaWarpSpecializedAdapterINS1D_15DefaultEpilogueISI_SJ_SJ_NS1C_6thread17LinearCombinationISI_Li1EffLNS1H_9ScaleType4KindE0ELNS_15FloatRoundStyleE2ESI_EENS1_15EpilogueDefaultEEEEEvvEEEEvNT_6ParamsE,"a",@progbits
	.sectionflags	@""
	.align	4
.nv.constant0._ZN7cutlass13device_kernelINS_4gemm6kernel13GemmUniversalIN4cute5tupleIJiiiiEEENS1_10collective13CollectiveMmaINS1_37MainloopSm90TmaGmmaWarpSpecializedFP8ILi3ENS5_IJNS4_1CILi1EEESB_SB_EEENS1_32KernelTmaWarpSpecializedPingpongEEENS5_IJNSA_ILi64EEENSA_ILi256EEESF_EEENS_12float_e4m3_tENS5_IJlSB_lEEESI_SJ_NS4_8TiledMMAINS4_8MMA_AtomIJNS4_4SM904GMMA31MMA_64x256x32_F32E4M3E4M3_SS_TNILNSN_7ScaleInE1ELSP_1EEEEEENS4_6LayoutISC_NS5_IJNSA_ILi0EEEST_ST_EEEEENS5_IJNS4_10UnderscoreESW_SW_EEEEENS4_13SM90_TMA_LOADENS4_14ComposedLayoutINS4_7SwizzleILi2ELi4ELi3EEENS4_18smem_ptr_flag_bitsILi8EEENSS_INS5_IJNSA_ILi8EEESF_EEENS5_IJSF_SB_EEEEEEEvNS4_8identityESZ_S19_vS1A_EENS_8epilogue10collective6detail29Sm90TmaWarpSpecializedAdapterINS1D_15DefaultEpilogueISI_SJ_SJ_NS1C_6thread17LinearCombinationISI_Li1EffLNS1H_9ScaleType4KindE0ELNS_15FloatRoundStyleE2ESI_EENS1_15EpilogueDefaultEEEEEvvEEEEvNT_6ParamsE:
	.zero		1664


//--------------------- SYMBOLS --------------------------

	.type		.nv.reservedSmem.offset0,@object
	.size		.nv.reservedSmem.offset0,0x4
